	.target	sm_90a

	.elftype	@"ET_EXEC"


//--------------------- .note.nv.tkinfo           --------------------------
	.section	.note.nv.tkinfo,"",@"SHT_NOTE"
	.sectionflags	@"SHF_NOTE_NV_TKINFO"
	.tkinfo
        /*0018*/ 	.word	0x00000002
        /*0030*/ 	.string	""
        /*0030*/ 	.string	"ptxas"
        /*0030*/ 	.string	"Cuda compilation tools, release 13.0, V13.0.88"
        /*0030*/ 	.string	"Build cuda_13.0.r13.0/compiler.36424714_0"
        /*0030*/ 	.string	"-arch sm_90a -m 64 "



//--------------------- .note.nv.cuinfo           --------------------------
	.section	.note.nv.cuinfo,"",@"SHT_NOTE"
	.sectionflags	@"SHF_NOTE_NV_CUINFO"
        /*0018*/ 	.short	0x0002
        /*001a*/ 	.short	0x005a
        /*001c*/ 	.short	0x0082
	.zero		2


//--------------------- .nv.info                  --------------------------
	.section	.nv.info,"",@"SHT_CUDA_INFO"
	.align	4


	//----- nvinfo : EIATTR_REGCOUNT
	.align		4
        /*0000*/ 	.byte	0x04, 0x2f
        /*0002*/ 	.short	(.L_15 - .L_14)
	.align		4
.L_14:
        /*0004*/ 	.word	index@(_ZN7cutlass13device_kernelINS_4gemm6kernel13GemmUniversalIN4cute5tupleIJiiiiEEENS1_10collective13CollectiveMmaINS1_34MainloopSm90TmaGmmaWarpSpecializedILi3ENS5_IJNS4_1CILi1EEESB_SB_EEENS1_35KernelTmaWarpSpecializedCooperativeEEENS5_IJNSA_ILi256EEESF_NSA_ILi64EEEEEENS_10bfloat16_tENS5_IJlSB_lEEESI_NS5_IJSB_llEEENS4_8TiledMMAINS4_8MMA_AtomIJNS4_4SM904GMMA28MMA_64x256x16_F32BF16BF16_SSILNSO_5MajorE0ELSQ_1ELNSO_7ScaleInE1ELSR_1EEEEEENS4_6LayoutINS5_IJNSA_ILi2EEESB_SB_EEENS5_IJSB_NSA_ILi0EEESX_EEEEENS5_IJNS4_10UnderscoreES10_S10_EEEEENS4_13SM90_TMA_LOADENS4_14ComposedLayoutINS4_7SwizzleILi3ELi4ELi3EEENS4_18smem_ptr_flag_bitsILi16EEENSU_INS5_IJNSA_ILi8EEESG_EEENS5_IJSG_SB_EEEEEEEvNS4_8identityES13_NS14_IS16_S18_NSU_INS5_IJSG_S19_EEENS5_IJSB_SG_EEEEEEEvS1E_EENS_8epilogue10collective6detail29Sm90TmaWarpSpecializedAdapterINS1L_15DefaultEpilogueISI_SJ_SJ_NS1K_6thread17LinearCombinationISI_Li1EffLNS1P_9ScaleType4KindE0ELNS_15FloatRoundStyleE2ESI_EENS1_15EpilogueDefaultEEEEEvvEEEEvNT_6ParamsE)
        /*0008*/ 	.word	0x000000a8


	//----- nvinfo : EIATTR_FRAME_SIZE
	.align		4
.L_15:
        /*000c*/ 	.byte	0x04, 0x11
        /*000e*/ 	.short	(.L_17 - .L_16)
	.align		4
.L_16:
        /*0010*/ 	.word	index@(_ZN7cutlass13device_kernelINS_4gemm6kernel13GemmUniversalIN4cute5tupleIJiiiiEEENS1_10collective13CollectiveMmaINS1_34MainloopSm90TmaGmmaWarpSpecializedILi3ENS5_IJNS4_1CILi1EEESB_SB_EEENS1_35KernelTmaWarpSpecializedCooperativeEEENS5_IJNSA_ILi256EEESF_NSA_ILi64EEEEEENS_10bfloat16_tENS5_IJlSB_lEEESI_NS5_IJSB_llEEENS4_8TiledMMAINS4_8MMA_AtomIJNS4_4SM904GMMA28MMA_64x256x16_F32BF16BF16_SSILNSO_5MajorE0ELSQ_1ELNSO_7ScaleInE1ELSR_1EEEEEENS4_6LayoutINS5_IJNSA_ILi2EEESB_SB_EEENS5_IJSB_NSA_ILi0EEESX_EEEEENS5_IJNS4_10UnderscoreES10_S10_EEEEENS4_13SM90_TMA_LOADENS4_14ComposedLayoutINS4_7SwizzleILi3ELi4ELi3EEENS4_18smem_ptr_flag_bitsILi16EEENSU_INS5_IJNSA_ILi8EEESG_EEENS5_IJSG_SB_EEEEEEEvNS4_8identityES13_NS14_IS16_S18_NSU_INS5_IJSG_S19_EEENS5_IJSB_SG_EEEEEEEvS1E_EENS_8epilogue10collective6detail29Sm90TmaWarpSpecializedAdapterINS1L_15DefaultEpilogueISI_SJ_SJ_NS1K_6thread17LinearCombinationISI_Li1EffLNS1P_9ScaleType4KindE0ELNS_15FloatRoundStyleE2ESI_EENS1_15EpilogueDefaultEEEEEvvEEEEvNT_6ParamsE)
        /*0014*/ 	.word	0x00000788


	//----- nvinfo : EIATTR_MIN_STACK_SIZE
	.align		4
.L_17:
        /*0018*/ 	.byte	0x04, 0x12
        /*001a*/ 	.short	(.L_19 - .L_18)
	.align		4
.L_18:
        /*001c*/ 	.word	index@(_ZN7cutlass13device_kernelINS_4gemm6kernel13GemmUniversalIN4cute5tupleIJiiiiEEENS1_10collective13CollectiveMmaINS1_34MainloopSm90TmaGmmaWarpSpecializedILi3ENS5_IJNS4_1CILi1EEESB_SB_EEENS1_35KernelTmaWarpSpecializedCooperativeEEENS5_IJNSA_ILi256EEESF_NSA_ILi64EEEEEENS_10bfloat16_tENS5_IJlSB_lEEESI_NS5_IJSB_llEEENS4_8TiledMMAINS4_8MMA_AtomIJNS4_4SM904GMMA28MMA_64x256x16_F32BF16BF16_SSILNSO_5MajorE0ELSQ_1ELNSO_7ScaleInE1ELSR_1EEEEEENS4_6LayoutINS5_IJNSA_ILi2EEESB_SB_EEENS5_IJSB_NSA_ILi0EEESX_EEEEENS5_IJNS4_10UnderscoreES10_S10_EEEEENS4_13SM90_TMA_LOADENS4_14ComposedLayoutINS4_7SwizzleILi3ELi4ELi3EEENS4_18smem_ptr_flag_bitsILi16EEENSU_INS5_IJNSA_ILi8EEESG_EEENS5_IJSG_SB_EEEEEEEvNS4_8identityES13_NS14_IS16_S18_NSU_INS5_IJSG_S19_EEENS5_IJSB_SG_EEEEEEEvS1E_EENS_8epilogue10collective6detail29Sm90TmaWarpSpecializedAdapterINS1L_15DefaultEpilogueISI_SJ_SJ_NS1K_6thread17LinearCombinationISI_Li1EffLNS1P_9ScaleType4KindE0ELNS_15FloatRoundStyleE2ESI_EENS1_15EpilogueDefaultEEEEEvvEEEEvNT_6ParamsE)
        /*0020*/ 	.word	0x00000788
.L_19:


//--------------------- .nv.compat                --------------------------
	.section	.nv.compat,"",@"SHT_CUDA_COMPAT_INFO"
	.align	4
        /*0000*/ 	.byte	0x02, 0x09, 0x01, 0x00, 0x02, 0x02, 0x04, 0x00, 0x02, 0x05, 0x05, 0x00, 0x03, 0x07, 0x01, 0x01
        /*0010*/ 	.byte	0x02, 0x03, 0x01, 0x00, 0x02, 0x06, 0x01, 0x00, 0x04, 0x0b, 0x08, 0x00, 0x00, 0x00, 0x00, 0x00
        /*0020*/ 	.byte	0x00, 0x00, 0x00, 0x00


//--------------------- .nv.info._ZN7cutlass13device_kernelINS_4gemm6kernel13GemmUniversalIN4cute5tupleIJiiiiEEENS1_10collective13CollectiveMmaINS1_34MainloopSm90TmaGmmaWarpSpecializedILi3ENS5_IJNS4_1CILi1EEESB_SB_EEENS1_35KernelTmaWarpSpecializedCooperativeEEENS5_IJNSA_ILi256EEESF_NSA_ILi64EEEEEENS_10bfloat16_tENS5_IJlSB_lEEESI_NS5_IJSB_llEEENS4_8TiledMMAINS4_8MMA_AtomIJNS4_4SM904GMMA28MMA_64x256x16_F32BF16BF16_SSILNSO_5MajorE0ELSQ_1ELNSO_7ScaleInE1ELSR_1EEEEEENS4_6LayoutINS5_IJNSA_ILi2EEESB_SB_EEENS5_IJSB_NSA_ILi0EEESX_EEEEENS5_IJNS4_10UnderscoreES10_S10_EEEEENS4_13SM90_TMA_LOADENS4_14ComposedLayoutINS4_7SwizzleILi3ELi4ELi3EEENS4_18smem_ptr_flag_bitsILi16EEENSU_INS5_IJNSA_ILi8EEESG_EEENS5_IJSG_SB_EEEEEEEvNS4_8identityES13_NS14_IS16_S18_NSU_INS5_IJSG_S19_EEENS5_IJSB_SG_EEEEEEEvS1E_EENS_8epilogue10collective6detail29Sm90TmaWarpSpecializedAdapterINS1L_15DefaultEpilogueISI_SJ_SJ_NS1K_6thread17LinearCombinationISI_Li1EffLNS1P_9ScaleType4KindE0ELNS_15FloatRoundStyleE2ESI_EENS1_15EpilogueDefaultEEEEEvvEEEEvNT_6ParamsE --------------------------
	.section	.nv.info._ZN7cutlass13device_kernelINS_4gemm6kernel13GemmUniversalIN4cute5tupleIJiiiiEEENS1_10collective13CollectiveMmaINS1_34MainloopSm90TmaGmmaWarpSpecializedILi3ENS5_IJNS4_1CILi1EEESB_SB_EEENS1_35KernelTmaWarpSpecializedCooperativeEEENS5_IJNSA_ILi256EEESF_NSA_ILi64EEEEEENS_10bfloat16_tENS5_IJlSB_lEEESI_NS5_IJSB_llEEENS4_8TiledMMAINS4_8MMA_AtomIJNS4_4SM904GMMA28MMA_64x256x16_F32BF16BF16_SSILNSO_5MajorE0ELSQ_1ELNSO_7ScaleInE1ELSR_1EEEEEENS4_6LayoutINS5_IJNSA_ILi2EEESB_SB_EEENS5_IJSB_NSA_ILi0EEESX_EEEEENS5_IJNS4_10UnderscoreES10_S10_EEEEENS4_13SM90_TMA_LOADENS4_14ComposedLayoutINS4_7SwizzleILi3ELi4ELi3EEENS4_18smem_ptr_flag_bitsILi16EEENSU_INS5_IJNSA_ILi8EEESG_EEENS5_IJSG_SB_EEEEEEEvNS4_8identityES13_NS14_IS16_S18_NSU_INS5_IJSG_S19_EEENS5_IJSB_SG_EEEEEEEvS1E_EENS_8epilogue10collective6detail29Sm90TmaWarpSpecializedAdapterINS1L_15DefaultEpilogueISI_SJ_SJ_NS1K_6thread17LinearCombinationISI_Li1EffLNS1P_9ScaleType4KindE0ELNS_15FloatRoundStyleE2ESI_EENS1_15EpilogueDefaultEEEEEvvEEEEvNT_6ParamsE,"",@"SHT_CUDA_INFO"
	.sectionflags	@""
	.align	4


	//----- nvinfo : EIATTR_CUDA_API_VERSION
	.align		4
        /*0000*/ 	.byte	0x04, 0x37
        /*0002*/ 	.short	(.L_21 - .L_20)
.L_20:
        /*0004*/ 	.word	0x00000082


	//----- nvinfo : EIATTR_KPARAM_INFO
	.align		4
.L_21:
        /*0008*/ 	.byte	0x04, 0x17
        /*000a*/ 	.short	(.L_23 - .L_22)
.L_22:
        /*000c*/ 	.word	0x00000000
        /*0010*/ 	.short	0x0000
        /*0012*/ 	.short	0x0070
        /*0014*/ 	.byte	0x00, 0xf0, 0x01, 0x10


	//----- nvinfo : EIATTR_SPARSE_MMA_MASK
	.align		4
.L_23:
        /*0018*/ 	.byte	0x03, 0x50
        /*001a*/ 	.short	0x0000


	//----- nvinfo : EIATTR_MAXREG_COUNT
	.align		4
        /*001c*/ 	.byte	0x03, 0x1b
        /*001e*/ 	.short	0x00a8


	//----- nvinfo : EIATTR_NUM_BARRIERS
	.align		4
        /*0020*/ 	.byte	0x02, 0x4c
        /*0022*/ 	.byte	0x01
	.zero		1


	//----- nvinfo : EIATTR_EXTERNS
	.align		4
        /*0024*/ 	.byte	0x04, 0x0f
        /*0026*/ 	.short	(.L_25 - .L_24)


	//   ....[0]....
	.align		4
.L_24:
        /*0028*/ 	.word	index@(__assertfail)


	//----- nvinfo : EIATTR_ANNOTATIONS
	.align		4
.L_25:
        /*002c*/ 	.byte	0x04, 0x55
        /*002e*/ 	.short	(.L_27 - .L_26)


	//   ....[0]....
.L_26:
        /*0030*/ 	.word	0x00000001
        /*0034*/ 	.byte	0x80, 0x06, 0x00, 0x00, 0x01, 0x00, 0x00, 0x00, 0xa0, 0x06, 0x00, 0x00, 0x01, 0x00, 0x00, 0x00
        /* <DEDUP_REMOVED lines=713> */
        /*2cd4*/ 	.byte	0x30, 0xaf, 0x01, 0x00, 0x01, 0x00, 0x00, 0x00, 0x50, 0xaf, 0x01, 0x00


	//----- nvinfo : EIATTR_MERCURY_ISA_VERSION
	.align		4
.L_27:
        /*2ce0*/ 	.byte	0x03, 0x5f
        /*2ce2*/ 	.short	0x0101


	//----- nvinfo : EIATTR_INT_WARP_WIDE_INSTR_OFFSETS
	.align		4
        /*2ce4*/ 	.byte	0x04, 0x31
        /*2ce6*/ 	.short	(.L_29 - .L_28)


	//   ....[0]....
.L_28:
        /*2ce8*/ 	.word	0x000004e0


	//   ....[1]....
        /*2cec*/ 	.word	0x000004f0


	//   ....[2]....
        /*2cf0*/ 	.word	0x00000580


	//----- nvinfo : EIATTR_COOP_GROUP_MASK_REGIDS
	.align		4
.L_29:
        /*2cf4*/ 	.byte	0x04, 0x29
        /*2cf6*/ 	.short	(.L_31 - .L_30)


	//   ....[0]....
.L_30:
        /*2cf8*/ 	.word	0xffffffff


	//   ....[1]....
        /*2cfc*/ 	.word	0xffffffff


	//   ....[2]....
        /*2d00*/ 	.word	0xffffffff


	//   ....[3]....
        /*2d04*/ 	.word	0xffffffff


	//   ....[4]....
        /*2d08*/ 	.word	0xffffffff


	//----- nvinfo : EIATTR_COOP_GROUP_INSTR_OFFSETS
	.align		4
.L_31:
        /*2d0c*/ 	.byte	0x04, 0x28
        /*2d0e*/ 	.short	(.L_33 - .L_32)


	//   ....[0]....
.L_32:
        /*2d10*/ 	.word	0x00000070


	//   ....[1]....
        /*2d14*/ 	.word	0x00000080


	//   ....[2]....
        /*2d18*/ 	.word	0x000001a0


	//   ....[3]....
        /*2d1c*/ 	.word	0x00000390


	//   ....[4]....
        /*2d20*/ 	.word	0x00001150


	//----- nvinfo : EIATTR_REG_RECONFIG
	.align		4
.L_33:
        /*2d24*/ 	.byte	0x01, 0x54
	.zero		2


	//----- nvinfo : EIATTR_SYSCALL_OFFSETS
	.align		4
        /*2d28*/ 	.byte	0x04, 0x46
        /*2d2a*/ 	.short	(.L_35 - .L_34)


	//   ....[0]....
.L_34:
        /*2d2c*/ 	.word	0x00001300


	//----- nvinfo : EIATTR_MBARRIER_INSTR_OFFSETS
	.align		4
.L_35:
        /*2d30*/ 	.byte	0x04, 0x39
        /*2d32*/ 	.short	(.L_37 - .L_36)


	//   ....[0]....
.L_36:
        /*2d34*/ 	.word	0x00000320
        /*2d38*/ 	.word	0x000000ff
        /*2d3c*/ 	.word	0x00000000
        /*2d40*/ 	.short	0x0100
        /*2d42*/ 	.byte	0x08
	.zero		1


	//   ....[1]....
        /*2d44*/ 	.word	0x00000330
        /*2d48*/ 	.word	0x000000ff
        /*2d4c*/ 	.word	0x00000018
        /*2d50*/ 	.short	0x0100
        /*2d52*/ 	.byte	0x08
	.zero		1


	//   ....[2]....
        /*2d54*/ 	.word	0x00000340
        /*2d58*/ 	.word	0x000000ff
        /*2d5c*/ 	.word	0x00000008
        /*2d60*/ 	.short	0x0100
        /*2d62*/ 	.byte	0x08
	.zero		1


	//   ....[3]....
        /*2d64*/ 	.word	0x00000350
        /*2d68*/ 	.word	0x000000ff
        /*2d6c*/ 	.word	0x00000020
        /*2d70*/ 	.short	0x0100
        /*2d72*/ 	.byte	0x08
	.zero		1


	//   ....[4]....
        /*2d74*/ 	.word	0x00000360
        /*2d78*/ 	.word	0x000000ff
        /*2d7c*/ 	.word	0x00000010
        /*2d80*/ 	.short	0x0100
        /*2d82*/ 	.byte	0x08
	.zero		1


	//   ....[5]....
        /*2d84*/ 	.word	0x00000370
        /*2d88*/ 	.word	0x000000ff
        /*2d8c*/ 	.word	0x00000028
        /*2d90*/ 	.short	0x0100
        /*2d92*/ 	.byte	0x08
	.zero		1


	//   ....[6]....
        /*2d94*/ 	.word	0x00000600
        /*2d98*/ 	.word	0x000000ff
        /*2d9c*/ 	.word	0x00000040
        /*2da0*/ 	.short	0x0100
        /*2da2*/ 	.byte	0x10
	.zero		1


	//   ....[7]....
        /*2da4*/ 	.word	0x00000690
        /*2da8*/ 	.word	0x000000ff
        /*2dac*/ 	.word	0x00000048
        /*2db0*/ 	.short	0x0100
        /*2db2*/ 	.byte	0x10
	.zero		1


	//   ....[8]....
        /*2db4*/ 	.word	0x000013a0
        /*2db8*/ 	.word	0x00000003
        /*2dbc*/ 	.word	0x00000000
        /*2dc0*/ 	.short	0x010a
        /*2dc2*/ 	.byte	0x3f
	.zero		1


	//   ....[9]....
        /*2dc4*/ 	.word	0x000013e0
        /*2dc8*/ 	.word	0x00000003
        /*2dcc*/ 	.word	0x00000000
        /*2dd0*/ 	.short	0x010a
        /*2dd2*/ 	.byte	0x3f
	.zero		1


	//   ....[10]....
        /*2dd4*/ 	.word	0x000049e0
        /*2dd8*/ 	.word	0x000000ff
        /*2ddc*/ 	.word	0x00000000
        /*2de0*/ 	.short	0x010a
        /*2de2*/ 	.byte	0x08
	.zero		1


	//   ....[11]....
        /*2de4*/ 	.word	0x00004a20
        /*2de8*/ 	.word	0x000000ff
        /*2dec*/ 	.word	0x00000000
        /*2df0*/ 	.short	0x010a
        /*2df2*/ 	.byte	0x08
	.zero		1


	//   ....[12]....
        /*2df4*/ 	.word	0x00008af0
        /*2df8*/ 	.word	0x000000ff
        /*2dfc*/ 	.word	0x00000000
        /*2e00*/ 	.short	0x0101
        /*2e02*/ 	.byte	0x0c
	.zero		1


	//   ....[13]....
        /*2e04*/ 	.word	0x00008d00
        /*2e08*/ 	.word	0x000000ff
        /*2e0c*/ 	.word	0x00000000
        /*2e10*/ 	.short	0x0101
        /*2e12*/ 	.byte	0x06
	.zero		1


	//   ....[14]....
        /*2e14*/ 	.word	0x0001a9c0
        /*2e18*/ 	.word	0x0000000a
        /*2e1c*/ 	.word	0x00000018
        /*2e20*/ 	.short	0x010a
        /*2e22*/ 	.byte	0x3f
	.zero		1


	//   ....[15]....
        /*2e24*/ 	.word	0x0001ae50
        /*2e28*/ 	.word	0x00000002
        /*2e2c*/ 	.word	0x00000048
        /*2e30*/ 	.short	0x0101
        /*2e32*/ 	.byte	0x3f
	.zero		1


	//   ....[16]....
        /*2e34*/ 	.word	0x0001b650
        /*2e38*/ 	.word	0x00000005
        /*2e3c*/ 	.word	0x00000000
        /*2e40*/ 	.short	0x010a
        /*2e42*/ 	.byte	0x3f
	.zero		1


	//   ....[17]....
        /*2e44*/ 	.word	0x0001b6e0
        /*2e48*/ 	.word	0x00000007
        /*2e4c*/ 	.word	0x00000000
        /*2e50*/ 	.short	0x010a
        /*2e52*/ 	.byte	0x3f
	.zero		1


	//   ....[18]....
        /*2e54*/ 	.word	0x0001b770
        /*2e58*/ 	.word	0x00000003
        /*2e5c*/ 	.word	0x00000000
        /*2e60*/ 	.short	0x010a
        /*2e62*/ 	.byte	0x3f
	.zero		1


	//   ....[19]....
        /*2e64*/ 	.word	0x0001b7d0
        /*2e68*/ 	.word	0x00000003
        /*2e6c*/ 	.word	0x00000000
        /*2e70*/ 	.short	0x010a
        /*2e72*/ 	.byte	0x3f
	.zero		1


	//   ....[20]....
        /*2e74*/ 	.word	0x0001b830
        /*2e78*/ 	.word	0x00000005
        /*2e7c*/ 	.word	0x00000000
        /*2e80*/ 	.short	0x010a
        /*2e82*/ 	.byte	0x3f
	.zero		1


	//   ....[21]....
        /*2e84*/ 	.word	0x0001b900
        /*2e88*/ 	.word	0x0000000a
        /*2e8c*/ 	.word	0x00000018
        /*2e90*/ 	.short	0x010a
        /*2e92*/ 	.byte	0x3f
	.zero		1


	//   ....[22]....
        /*2e94*/ 	.word	0x0001b9d0
        /*2e98*/ 	.word	0x00000005
        /*2e9c*/ 	.word	0x00000000
        /*2ea0*/ 	.short	0x010a
        /*2ea2*/ 	.byte	0x3f
	.zero		1


	//   ....[23]....
        /*2ea4*/ 	.word	0x0001ba20
        /*2ea8*/ 	.word	0x00000007
        /*2eac*/ 	.word	0x00000000
        /*2eb0*/ 	.short	0x010a
        /*2eb2*/ 	.byte	0x3f
	.zero		1


	//----- nvinfo : EIATTR_NUM_MBARRIERS
	.align		4
.L_37:
        /*2eb4*/ 	.byte	0x03, 0x38
        /*2eb6*/ 	.short	0x0008


	//----- nvinfo : EIATTR_EXIT_INSTR_OFFSETS
	.align		4
        /*2eb8*/ 	.byte	0x04, 0x1c
        /*2eba*/ 	.short	(.L_39 - .L_38)


	//   ....[0]....
.L_38:
        /*2ebc*/ 	.word	0x00000700


	//   ....[1]....
        /*2ec0*/ 	.word	0x00001070


	//   ....[2]....
        /*2ec4*/ 	.word	0x00019f10


	//   ....[3]....
        /*2ec8*/ 	.word	0x0001a620


	//   ....[4]....
        /*2ecc*/ 	.word	0x0001b7c0


	//----- nvinfo : EIATTR_MAX_THREADS
	.align		4
.L_39:
        /*2ed0*/ 	.byte	0x04, 0x05
        /*2ed2*/ 	.short	(.L_41 - .L_40)
.L_40:
        /*2ed4*/ 	.word	0x00000180
        /*2ed8*/ 	.word	0x00000001
        /*2edc*/ 	.word	0x00000001


	//----- nvinfo : EIATTR_CRS_STACK_SIZE
	.align		4
.L_41:
        /*2ee0*/ 	.byte	0x04, 0x1e
        /*2ee2*/ 	.short	(.L_43 - .L_42)
.L_42:
        /*2ee4*/ 	.word	0x00000000


	//----- nvinfo : EIATTR_CBANK_PARAM_SIZE
	.align		4
.L_43:
        /*2ee8*/ 	.byte	0x03, 0x19
        /*2eea*/ 	.short	0x0470


	//----- nvinfo : EIATTR_PARAM_CBANK
	.align		4
        /*2eec*/ 	.byte	0x04, 0x0a
        /*2eee*/ 	.short	(.L_45 - .L_44)
	.align		4
.L_44:
        /*2ef0*/ 	.word	index@(.nv.constant0._ZN7cutlass13device_kernelINS_4gemm6kernel13GemmUniversalIN4cute5tupleIJiiiiEEENS1_10collective13CollectiveMmaINS1_34MainloopSm90TmaGmmaWarpSpecializedILi3ENS5_IJNS4_1CILi1EEESB_SB_EEENS1_35KernelTmaWarpSpecializedCooperativeEEENS5_IJNSA_ILi256EEESF_NSA_ILi64EEEEEENS_10bfloat16_tENS5_IJlSB_lEEESI_NS5_IJSB_llEEENS4_8TiledMMAINS4_8MMA_AtomIJNS4_4SM904GMMA28MMA_64x256x16_F32BF16BF16_SSILNSO_5MajorE0ELSQ_1ELNSO_7ScaleInE1ELSR_1EEEEEENS4_6LayoutINS5_IJNSA_ILi2EEESB_SB_EEENS5_IJSB_NSA_ILi0EEESX_EEEEENS5_IJNS4_10UnderscoreES10_S10_EEEEENS4_13SM90_TMA_LOADENS4_14ComposedLayoutINS4_7SwizzleILi3ELi4ELi3EEENS4_18smem_ptr_flag_bitsILi16EEENSU_INS5_IJNSA_ILi8EEESG_EEENS5_IJSG_SB_EEEEEEEvNS4_8identityES13_NS14_IS16_S18_NSU_INS5_IJSG_S19_EEENS5_IJSB_SG_EEEEEEEvS1E_EENS_8epilogue10collective6detail29Sm90TmaWarpSpecializedAdapterINS1L_15DefaultEpilogueISI_SJ_SJ_NS1K_6thread17LinearCombinationISI_Li1EffLNS1P_9ScaleType4KindE0ELNS_15FloatRoundStyleE2ESI_EENS1_15EpilogueDefaultEEEEEvvEEEEvNT_6ParamsE)
        /*2ef4*/ 	.short	0x0210
        /*2ef6*/ 	.short	0x0470


	//----- nvinfo : EIATTR_SW_WAR
	.align		4
.L_45:
        /*2ef8*/ 	.byte	0x04, 0x36
        /*2efa*/ 	.short	(.L_47 - .L_46)
.L_46:
        /*2efc*/ 	.word	0x00000008
.L_47:


//--------------------- .nv.callgraph             --------------------------
	.section	.nv.callgraph,"",@"SHT_CUDA_CALLGRAPH"
	.align	4
	.sectionentsize	8
	.align		4
        /*0000*/ 	.word	0x00000000
	.align		4
        /*0004*/ 	.word	0xffffffff
	.align		4
        /*0008*/ 	.word	index@(_ZN7cutlass13device_kernelINS_4gemm6kernel13GemmUniversalIN4cute5tupleIJiiiiEEENS1_10collective13CollectiveMmaINS1_34MainloopSm90TmaGmmaWarpSpecializedILi3ENS5_IJNS4_1CILi1EEESB_SB_EEENS1_35KernelTmaWarpSpecializedCooperativeEEENS5_IJNSA_ILi256EEESF_NSA_ILi64EEEEEENS_10bfloat16_tENS5_IJlSB_lEEESI_NS5_IJSB_llEEENS4_8TiledMMAINS4_8MMA_AtomIJNS4_4SM904GMMA28MMA_64x256x16_F32BF16BF16_SSILNSO_5MajorE0ELSQ_1ELNSO_7ScaleInE1ELSR_1EEEEEENS4_6LayoutINS5_IJNSA_ILi2EEESB_SB_EEENS5_IJSB_NSA_ILi0EEESX_EEEEENS5_IJNS4_10UnderscoreES10_S10_EEEEENS4_13SM90_TMA_LOADENS4_14ComposedLayoutINS4_7SwizzleILi3ELi4ELi3EEENS4_18smem_ptr_flag_bitsILi16EEENSU_INS5_IJNSA_ILi8EEESG_EEENS5_IJSG_SB_EEEEEEEvNS4_8identityES13_NS14_IS16_S18_NSU_INS5_IJSG_S19_EEENS5_IJSB_SG_EEEEEEEvS1E_EENS_8epilogue10collective6detail29Sm90TmaWarpSpecializedAdapterINS1L_15DefaultEpilogueISI_SJ_SJ_NS1K_6thread17LinearCombinationISI_Li1EffLNS1P_9ScaleType4KindE0ELNS_15FloatRoundStyleE2ESI_EENS1_15EpilogueDefaultEEEEEvvEEEEvNT_6ParamsE)
	.align		4
        /*000c*/ 	.word	index@(__assertfail)
	.align		4
        /*0010*/ 	.word	0x00000000
	.align		4
        /*0014*/ 	.word	0xfffffffe
	.align		4
        /*0018*/ 	.word	0x00000000
	.align		4
        /*001c*/ 	.word	0xfffffffd
	.align		4
        /*0020*/ 	.word	0x00000000
	.align		4
        /*0024*/ 	.word	0xfffffffc


//--------------------- .nv.constant4             --------------------------
	.section	.nv.constant4,"a",@progbits
	.align	8
	.align		8
.nv.constant4:
        /*0000*/ 	.dword	__assertfail
	.align		8
        /*0008*/ 	.dword	__unnamed_1
	.align		8
        /*0010*/ 	.dword	_ZN40_INTERNAL_2d709bb7_4_k_cu_42c211b8_193434cuda3std3__45__cpo5beginE
	.align		8
        /*0018*/ 	.dword	_ZN40_INTERNAL_2d709bb7_4_k_cu_42c211b8_193434cuda3std3__45__cpo3endE
	.align		8
        /*0020*/ 	.dword	_ZN40_INTERNAL_2d709bb7_4_k_cu_42c211b8_193434cuda3std3__45__cpo6cbeginE
	.align		8
        /*0028*/ 	.dword	_ZN40_INTERNAL_2d709bb7_4_k_cu_42c211b8_193434cuda3std3__45__cpo4cendE
	.align		8
        /*0030*/ 	.dword	_ZN40_INTERNAL_2d709bb7_4_k_cu_42c211b8_193434cuda3std3__442_GLOBAL__N__2d709bb7_4_k_cu_42c211b8_193436ignoreE
	.align		8
        /*0038*/ 	.dword	_ZN40_INTERNAL_2d709bb7_4_k_cu_42c211b8_193434cuda3std3__419piecewise_constructE
	.align		8
        /*0040*/ 	.dword	_ZN40_INTERNAL_2d709bb7_4_k_cu_42c211b8_193434cuda3std3__48in_placeE
	.align		8
        /*0048*/ 	.dword	_ZN40_INTERNAL_2d709bb7_4_k_cu_42c211b8_193434cuda3std6ranges3__45__cpo4swapE
	.align		8
        /*0050*/ 	.dword	_ZN40_INTERNAL_2d709bb7_4_k_cu_42c211b8_193434cuda3std6ranges3__45__cpo9iter_moveE
	.align		8
        /*0058*/ 	.dword	_ZN40_INTERNAL_2d709bb7_4_k_cu_42c211b8_193434cute7productE
	.align		8
        /*0060*/ 	.dword	_ZN40_INTERNAL_2d709bb7_4_k_cu_42c211b8_193434cute1_E
	.align		8
        /*0068*/ 	.dword	$str$22
	.align		8
        /*0070*/ 	.dword	$str$23


//--------------------- .text._ZN7cutlass13device_kernelINS_4gemm6kernel13GemmUniversalIN4cute5tupleIJiiiiEEENS1_10collective13CollectiveMmaINS1_34MainloopSm90TmaGmmaWarpSpecializedILi3ENS5_IJNS4_1CILi1EEESB_SB_EEENS1_35KernelTmaWarpSpecializedCooperativeEEENS5_IJNSA_ILi256EEESF_NSA_ILi64EEEEEENS_10bfloat16_tENS5_IJlSB_lEEESI_NS5_IJSB_llEEENS4_8TiledMMAINS4_8MMA_AtomIJNS4_4SM904GMMA28MMA_64x256x16_F32BF16BF16_SSILNSO_5MajorE0ELSQ_1ELNSO_7ScaleInE1ELSR_1EEEEEENS4_6LayoutINS5_IJNSA_ILi2EEESB_SB_EEENS5_IJSB_NSA_ILi0EEESX_EEEEENS5_IJNS4_10UnderscoreES10_S10_EEEEENS4_13SM90_TMA_LOADENS4_14ComposedLayoutINS4_7SwizzleILi3ELi4ELi3EEENS4_18smem_ptr_flag_bitsILi16EEENSU_INS5_IJNSA_ILi8EEESG_EEENS5_IJSG_SB_EEEEEEEvNS4_8identityES13_NS14_IS16_S18_NSU_INS5_IJSG_S19_EEENS5_IJSB_SG_EEEEEEEvS1E_EENS_8epilogue10collective6detail29Sm90TmaWarpSpecializedAdapterINS1L_15DefaultEpilogueISI_SJ_SJ_NS1K_6thread17LinearCombinationISI_Li1EffLNS1P_9ScaleType4KindE0ELNS_15FloatRoundStyleE2ESI_EENS1_15EpilogueDefaultEEEEEvvEEEEvNT_6ParamsE --------------------------
	.section	.text._ZN7cutlass13device_kernelINS_4gemm6kernel13GemmUniversalIN4cute5tupleIJiiiiEEENS1_10collective13CollectiveMmaINS1_34MainloopSm90TmaGmmaWarpSpecializedILi3ENS5_IJNS4_1CILi1EEESB_SB_EEENS1_35KernelTmaWarpSpecializedCooperativeEEENS5_IJNSA_ILi256EEESF_NSA_ILi64EEEEEENS_10bfloat16_tENS5_IJlSB_lEEESI_NS5_IJSB_llEEENS4_8TiledMMAINS4_8MMA_AtomIJNS4_4SM904GMMA28MMA_64x256x16_F32BF16BF16_SSILNSO_5MajorE0ELSQ_1ELNSO_7ScaleInE1ELSR_1EEEEEENS4_6LayoutINS5_IJNSA_ILi2EEESB_SB_EEENS5_IJSB_NSA_ILi0EEESX_EEEEENS5_IJNS4_10UnderscoreES10_S10_EEEEENS4_13SM90_TMA_LOADENS4_14ComposedLayoutINS4_7SwizzleILi3ELi4ELi3EEENS4_18smem_ptr_flag_bitsILi16EEENSU_INS5_IJNSA_ILi8EEESG_EEENS5_IJSG_SB_EEEEEEEvNS4_8identityES13_NS14_IS16_S18_NSU_INS5_IJSG_S19_EEENS5_IJSB_SG_EEEEEEEvS1E_EENS_8epilogue10collective6detail29Sm90TmaWarpSpecializedAdapterINS1L_15DefaultEpilogueISI_SJ_SJ_NS1K_6thread17LinearCombinationISI_Li1EffLNS1P_9ScaleType4KindE0ELNS_15FloatRoundStyleE2ESI_EENS1_15EpilogueDefaultEEEEEvvEEEEvNT_6ParamsE,"ax",@progbits
	.align	128
.text._ZN7cutlass13device_kernelINS_4gemm6kernel13GemmUniversalIN4cute5tupleIJiiiiEEENS1_10collective13CollectiveMmaINS1_34MainloopSm90TmaGmmaWarpSpecializedILi3ENS5_IJNS4_1CILi1EEESB_SB_EEENS1_35KernelTmaWarpSpecializedCooperativeEEENS5_IJNSA_ILi256EEESF_NSA_ILi64EEEEEENS_10bfloat16_tENS5_IJlSB_lEEESI_NS5_IJSB_llEEENS4_8TiledMMAINS4_8MMA_AtomIJNS4_4SM904GMMA28MMA_64x256x16_F32BF16BF16_SSILNSO_5MajorE0ELSQ_1ELNSO_7ScaleInE1ELSR_1EEEEEENS4_6LayoutINS5_IJNSA_ILi2EEESB_SB_EEENS5_IJSB_NSA_ILi0EEESX_EEEEENS5_IJNS4_10UnderscoreES10_S10_EEEEENS4_13SM90_TMA_LOADENS4_14ComposedLayoutINS4_7SwizzleILi3ELi4ELi3EEENS4_18smem_ptr_flag_bitsILi16EEENSU_INS5_IJNSA_ILi8EEESG_EEENS5_IJSG_SB_EEEEEEEvNS4_8identityES13_NS14_IS16_S18_NSU_INS5_IJSG_S19_EEENS5_IJSB_SG_EEEEEEEvS1E_EENS_8epilogue10collective6detail29Sm90TmaWarpSpecializedAdapterINS1L_15DefaultEpilogueISI_SJ_SJ_NS1K_6thread17LinearCombinationISI_Li1EffLNS1P_9ScaleType4KindE0ELNS_15FloatRoundStyleE2ESI_EENS1_15EpilogueDefaultEEEEEvvEEEEvNT_6ParamsE:
        .type           _ZN7cutlass13device_kernelINS_4gemm6kernel13GemmUniversalIN4cute5tupleIJiiiiEEENS1_10collective13CollectiveMmaINS1_34MainloopSm90TmaGmmaWarpSpecializedILi3ENS5_IJNS4_1CILi1EEESB_SB_EEENS1_35KernelTmaWarpSpecializedCooperativeEEENS5_IJNSA_ILi256EEESF_NSA_ILi64EEEEEENS_10bfloat16_tENS5_IJlSB_lEEESI_NS5_IJSB_llEEENS4_8TiledMMAINS4_8MMA_AtomIJNS4_4SM904GMMA28MMA_64x256x16_F32BF16BF16_SSILNSO_5MajorE0ELSQ_1ELNSO_7ScaleInE1ELSR_1EEEEEENS4_6LayoutINS5_IJNSA_ILi2EEESB_SB_EEENS5_IJSB_NSA_ILi0EEESX_EEEEENS5_IJNS4_10UnderscoreES10_S10_EEEEENS4_13SM90_TMA_LOADENS4_14ComposedLayoutINS4_7SwizzleILi3ELi4ELi3EEENS4_18smem_ptr_flag_bitsILi16EEENSU_INS5_IJNSA_ILi8EEESG_EEENS5_IJSG_SB_EEEEEEEvNS4_8identityES13_NS14_IS16_S18_NSU_INS5_IJSG_S19_EEENS5_IJSB_SG_EEEEEEEvS1E_EENS_8epilogue10collective6detail29Sm90TmaWarpSpecializedAdapterINS1L_15DefaultEpilogueISI_SJ_SJ_NS1K_6thread17LinearCombinationISI_Li1EffLNS1P_9ScaleType4KindE0ELNS_15FloatRoundStyleE2ESI_EENS1_15EpilogueDefaultEEEEEvvEEEEvNT_6ParamsE,@function
        .size           _ZN7cutlass13device_kernelINS_4gemm6kernel13GemmUniversalIN4cute5tupleIJiiiiEEENS1_10collective13CollectiveMmaINS1_34MainloopSm90TmaGmmaWarpSpecializedILi3ENS5_IJNS4_1CILi1EEESB_SB_EEENS1_35KernelTmaWarpSpecializedCooperativeEEENS5_IJNSA_ILi256EEESF_NSA_ILi64EEEEEENS_10bfloat16_tENS5_IJlSB_lEEESI_NS5_IJSB_llEEENS4_8TiledMMAINS4_8MMA_AtomIJNS4_4SM904GMMA28MMA_64x256x16_F32BF16BF16_SSILNSO_5MajorE0ELSQ_1ELNSO_7ScaleInE1ELSR_1EEEEEENS4_6LayoutINS5_IJNSA_ILi2EEESB_SB_EEENS5_IJSB_NSA_ILi0EEESX_EEEEENS5_IJNS4_10UnderscoreES10_S10_EEEEENS4_13SM90_TMA_LOADENS4_14ComposedLayoutINS4_7SwizzleILi3ELi4ELi3EEENS4_18smem_ptr_flag_bitsILi16EEENSU_INS5_IJNSA_ILi8EEESG_EEENS5_IJSG_SB_EEEEEEEvNS4_8identityES13_NS14_IS16_S18_NSU_INS5_IJSG_S19_EEENS5_IJSB_SG_EEEEEEEvS1E_EENS_8epilogue10collective6detail29Sm90TmaWarpSpecializedAdapterINS1L_15DefaultEpilogueISI_SJ_SJ_NS1K_6thread17LinearCombinationISI_Li1EffLNS1P_9ScaleType4KindE0ELNS_15FloatRoundStyleE2ESI_EENS1_15EpilogueDefaultEEEEEvvEEEEvNT_6ParamsE,(.L_x_574 - _ZN7cutlass13device_kernelINS_4gemm6kernel13GemmUniversalIN4cute5tupleIJiiiiEEENS1_10collective13CollectiveMmaINS1_34MainloopSm90TmaGmmaWarpSpecializedILi3ENS5_IJNS4_1CILi1EEESB_SB_EEENS1_35KernelTmaWarpSpecializedCooperativeEEENS5_IJNSA_ILi256EEESF_NSA_ILi64EEEEEENS_10bfloat16_tENS5_IJlSB_lEEESI_NS5_IJSB_llEEENS4_8TiledMMAINS4_8MMA_AtomIJNS4_4SM904GMMA28MMA_64x256x16_F32BF16BF16_SSILNSO_5MajorE0ELSQ_1ELNSO_7ScaleInE1ELSR_1EEEEEENS4_6LayoutINS5_IJNSA_ILi2EEESB_SB_EEENS5_IJSB_NSA_ILi0EEESX_EEEEENS5_IJNS4_10UnderscoreES10_S10_EEEEENS4_13SM90_TMA_LOADENS4_14ComposedLayoutINS4_7SwizzleILi3ELi4ELi3EEENS4_18smem_ptr_flag_bitsILi16EEENSU_INS5_IJNSA_ILi8EEESG_EEENS5_IJSG_SB_EEEEEEEvNS4_8identityES13_NS14_IS16_S18_NSU_INS5_IJSG_S19_EEENS5_IJSB_SG_EEEEEEEvS1E_EENS_8epilogue10collective6detail29Sm90TmaWarpSpecializedAdapterINS1L_15DefaultEpilogueISI_SJ_SJ_NS1K_6thread17LinearCombinationISI_Li1EffLNS1P_9ScaleType4KindE0ELNS_15FloatRoundStyleE2ESI_EENS1_15EpilogueDefaultEEEEEvvEEEEvNT_6ParamsE)
        .other          _ZN7cutlass13device_kernelINS_4gemm6kernel13GemmUniversalIN4cute5tupleIJiiiiEEENS1_10collective13CollectiveMmaINS1_34MainloopSm90TmaGmmaWarpSpecializedILi3ENS5_IJNS4_1CILi1EEESB_SB_EEENS1_35KernelTmaWarpSpecializedCooperativeEEENS5_IJNSA_ILi256EEESF_NSA_ILi64EEEEEENS_10bfloat16_tENS5_IJlSB_lEEESI_NS5_IJSB_llEEENS4_8TiledMMAINS4_8MMA_AtomIJNS4_4SM904GMMA28MMA_64x256x16_F32BF16BF16_SSILNSO_5MajorE0ELSQ_1ELNSO_7ScaleInE1ELSR_1EEEEEENS4_6LayoutINS5_IJNSA_ILi2EEESB_SB_EEENS5_IJSB_NSA_ILi0EEESX_EEEEENS5_IJNS4_10UnderscoreES10_S10_EEEEENS4_13SM90_TMA_LOADENS4_14ComposedLayoutINS4_7SwizzleILi3ELi4ELi3EEENS4_18smem_ptr_flag_bitsILi16EEENSU_INS5_IJNSA_ILi8EEESG_EEENS5_IJSG_SB_EEEEEEEvNS4_8identityES13_NS14_IS16_S18_NSU_INS5_IJSG_S19_EEENS5_IJSB_SG_EEEEEEEvS1E_EENS_8epilogue10collective6detail29Sm90TmaWarpSpecializedAdapterINS1L_15DefaultEpilogueISI_SJ_SJ_NS1K_6thread17LinearCombinationISI_Li1EffLNS1P_9ScaleType4KindE0ELNS_15FloatRoundStyleE2ESI_EENS1_15EpilogueDefaultEEEEEvvEEEEvNT_6ParamsE,@"STO_CUDA_ENTRY STV_DEFAULT"
_ZN7cutlass13device_kernelINS_4gemm6kernel13GemmUniversalIN4cute5tupleIJiiiiEEENS1_10collective13CollectiveMmaINS1_34MainloopSm90TmaGmmaWarpSpecializedILi3ENS5_IJNS4_1CILi1EEESB_SB_EEENS1_35KernelTmaWarpSpecializedCooperativeEEENS5_IJNSA_ILi256EEESF_NSA_ILi64EEEEEENS_10bfloat16_tENS5_IJlSB_lEEESI_NS5_IJSB_llEEENS4_8TiledMMAINS4_8MMA_AtomIJNS4_4SM904GMMA28MMA_64x256x16_F32BF16BF16_SSILNSO_5MajorE0ELSQ_1ELNSO_7ScaleInE1ELSR_1EEEEEENS4_6LayoutINS5_IJNSA_ILi2EEESB_SB_EEENS5_IJSB_NSA_ILi0EEESX_EEEEENS5_IJNS4_10UnderscoreES10_S10_EEEEENS4_13SM90_TMA_LOADENS4_14ComposedLayoutINS4_7SwizzleILi3ELi4ELi3EEENS4_18smem_ptr_flag_bitsILi16EEENSU_INS5_IJNSA_ILi8EEESG_EEENS5_IJSG_SB_EEEEEEEvNS4_8identityES13_NS14_IS16_S18_NSU_INS5_IJSG_S19_EEENS5_IJSB_SG_EEEEEEEvS1E_EENS_8epilogue10collective6detail29Sm90TmaWarpSpecializedAdapterINS1L_15DefaultEpilogueISI_SJ_SJ_NS1K_6thread17LinearCombinationISI_Li1EffLNS1P_9ScaleType4KindE0ELNS_15FloatRoundStyleE2ESI_EENS1_15EpilogueDefaultEEEEEvvEEEEvNT_6ParamsE:
[----:B------:R-:W0:Y:S02]  /*0000*/  LDC R1, c[0x0][0x28] ;  /* 0x00000a00ff017b82 */ /* 0x000e240000000800 */
[----:B0-----:R-:W-:Y:S01]  /*0010*/  VIADD R1, R1, 0xfffff878 ;  /* 0xfffff87801017836 */ /* 0x001fe20000000000 */
[----:B------:R-:W0:Y:S01]  /*0020*/  S2R R2, SR_TID.X ;  /* 0x0000000000027919 */ /* 0x000e220000002100 */
[----:B------:R-:W-:Y:S01]  /*0030*/  ELECT P0, URZ, PT ;  /* 0x00000000003f782f */ /* 0x000fe20003800000 */
[----:B------:R-:W-:Y:S01]  /*0040*/  BSSY B0, `(.L_x_0) ;  /* 0x0000015000007945 */ /* 0x000fe20003800000 */
[--C-:B0-----:R-:W-:Y:S02]  /*0050*/  SHF.R.U32.HI R0, RZ, 0x5, R2.reuse ;  /* 0x00000005ff007819 */ /* 0x101fe40000011602 */
[----:B------:R-:W-:-:S03]  /*0060*/  SHF.R.U32.HI R160, RZ, 0x7, R2 ;  /* 0x00000007ffa07819 */ /* 0x000fc60000011602 */
[----:B------:R-:W0:Y:S04]  /*0070*/  SHFL.IDX PT, R3, R0, RZ, 0x1f ;  /* 0x00001fff00037589 */ /* 0x000e2800000e0000 */
[----:B------:R-:W1:Y:S01]  /*0080*/  SHFL.IDX PT, R2, R160, RZ, 0x1f ;  /* 0x00001fffa0027589 */ /* 0x000e6200000e0000 */
[----:B0-----:R-:W-:Y:S02]  /*0090*/  R2UR UR10, R3 ;  /* 0x00000000030a72ca */ /* 0x001fe400000e0000 */
[----:B-1----:R-:W-:-:S11]  /*00a0*/  R2UR UR5, R2 ;  /* 0x00000000020572ca */ /* 0x002fd600000e0000 */
[----:B------:R-:W-:Y:S02]  /*00b0*/  USHF.R.S32.HI UR4, URZ, 0x1f, UR10 ;  /* 0x0000001f3f047899 */ /* 0x000fe4000801140a */
[----:B------:R-:W-:Y:S02]  /*00c0*/  ISETP.NE.OR P0, PT, RZ, UR10, !P0 ;  /* 0x0000000aff007c0c */ /* 0x000fe4000c705670 */
[----:B------:R-:W-:-:S04]  /*00d0*/  ULEA.HI UR4, UR4, UR10, URZ, 0x2 ;  /* 0x0000000a04047291 */ /* 0x000fc8000f8f103f */
[----:B------:R-:W-:-:S04]  /*00e0*/  ULOP3.LUT UR4, UR4, 0xfffffffc, URZ, 0xc0, !UPT ;  /* 0xfffffffc04047892 */ /* 0x000fc8000f8ec03f */
[----:B------:R-:W-:-:S03]  /*00f0*/  UIADD3 UR10, UR10, -UR4, URZ ;  /* 0x800000040a0a7290 */ /* 0x000fc6000fffe03f */
[----:B------:R-:W-:Y:S09]  /*0100*/  @P0 BRA `(.L_x_1) ;  /* 0x0000000000200947 */ /* 0x000ff20003800000 */
[----:B------:R-:W-:Y:S02]  /*0110*/  ULDC.64 UR6, c[0x0][0x198] ;  /* 0x0000660000067ab9 */ /* 0x000fe40000000a00 */
[----:B------:R-:W-:Y:S02]  /*0120*/  UIADD3 UR8, UP0, UR6, 0xf0, URZ ;  /* 0x000000f006087890 */ /* 0x000fe4000ff1e03f */
[----:B------:R-:W-:Y:S02]  /*0130*/  UIADD3 UR6, UP1, UR6, 0x1f0, URZ ;  /* 0x000001f006067890 */ /* 0x000fe4000ff3e03f */
[----:B------:R-:W-:Y:S02]  /*0140*/  UIADD3.X UR9, URZ, UR7, URZ, UP0, !UPT ;  /* 0x000000073f097290 */ /* 0x000fe400087fe43f */
[----:B------:R-:W-:-:S07]  /*0150*/  UIADD3.X UR7, URZ, UR7, URZ, UP1, !UPT ;  /* 0x000000073f077290 */ /* 0x000fce0008ffe43f */
[----:B------:R0:W-:Y:S02]  /*0160*/  UTMACCTL.PF [UR8] ;  /* 0x00000000080079b9 */ /* 0x0001e40008040000 */
[----:B------:R0:W-:Y:S02]  /*0170*/  UTMACCTL.PF [UR6] ;  /* 0x00000000060079b9 */ /* 0x0001e40008040000 */
[----:B0-----:R-:W-:Y:S01]  /*0180*/  NOP ;  /* 0x0000000000007918 */ /* 0x001fe20000000000 */
.L_x_1:
[----:B------:R-:W-:Y:S05]  /*0190*/  BSYNC B0 ;  /* 0x0000000000007941 */ /* 0x000fea0003800000 */
.L_x_0:
[----:B------:R-:W0:Y:S01]  /*01a0*/  SHFL.IDX PT, R2, R0, RZ, 0x1f ;  /* 0x00001fff00027589 */ /* 0x000e2200000e0000 */
[----:B------:R-:W-:Y:S01]  /*01b0*/  UISETP.NE.AND UP0, UPT, UR10, 0x3, UPT ;  /* 0x000000030a00788c */ /* 0x000fe2000bf05270 */
[----:B------:R-:W-:Y:S01]  /*01c0*/  ISETP.NE.AND P1, PT, RZ, UR5, PT ;  /* 0x00000005ff007c0c */ /* 0x000fe2000bf25270 */
[----:B------:R-:W-:Y:S02]  /*01d0*/  UIADD3 UR18, UR5, -0x1, URZ ;  /* 0xffffffff05127890 */ /* 0x000fe4000fffe03f */
[----:B------:R-:W-:Y:S02]  /*01e0*/  UISETP.EQ.OR UP0, UPT, UR10, URZ, !UP0 ;  /* 0x0000003f0a00728c */ /* 0x000fe4000c702670 */
[----:B------:R-:W-:Y:S02]  /*01f0*/  UISETP.GE.U32.AND UP1, UPT, UR18, 0x2, UPT ;  /* 0x000000021200788c */ /* 0x000fe4000bf26070 */
[----:B------:R-:W-:-:S04]  /*0200*/  UISETP.EQ.AND UP0, UPT, UR5, URZ, UP0 ;  /* 0x0000003f0500728c */ /* 0x000fc80008702270 */
[----:B------:R-:W-:-:S04]  /*0210*/  USEL UR37, URZ, 0x1, !UP0 ;  /* 0x000000013f257887 */ /* 0x000fc8000c000000 */
[----:B------:R-:W-:Y:S01]  /*0220*/  USEL UR37, UR37, 0x2, UP1 ;  /* 0x0000000225257887 */ /* 0x000fe20008800000 */
[----:B0-----:R-:W-:-:S13]  /*0230*/  ISETP.NE.AND P0, PT, R2, RZ, PT ;  /* 0x000000ff0200720c */ /* 0x001fda0003f05270 */
[----:B------:R-:W-:Y:S05]  /*0240*/  @P0 BRA `(.L_x_2) ;  /* 0x0000000000500947 */ /* 0x000fea0003800000 */
[----:B------:R-:W0:Y:S01]  /*0250*/  S2UR UR8, SR_CgaCtaId ;  /* 0x00000000000879c3 */ /* 0x000e220000008800 */
[----:B------:R-:W-:Y:S01]  /*0260*/  UMOV UR4, 0x400 ;  /* 0x0000040000047882 */ /* 0x000fe20000000000 */
[----:B------:R-:W-:Y:S01]  /*0270*/  UMOV UR5, 0x1 ;  /* 0x0000000100057882 */ /* 0x000fe20000000000 */
[----:B------:R-:W-:Y:S01]  /*0280*/  UMOV UR6, 0x100 ;  /* 0x0000010000067882 */ /* 0x000fe20000000000 */
[----:B------:R-:W-:Y:S01]  /*0290*/  ELECT P0, URZ, PT ;  /* 0x00000000003f782f */ /* 0x000fe20003800000 */
[----:B------:R-:W-:-:S04]  /*02a0*/  UIADD3 UR6, -UR6, 0x100000, URZ ;  /* 0x0010000006067890 */ /* 0x000fc8000fffe13f */
[----:B------:R-:W-:Y:S02]  /*02b0*/  USHF.L.U32 UR7, UR6, 0xb, URZ ;  /* 0x0000000b06077899 */ /* 0x000fe4000800063f */
[----:B------:R-:W-:Y:S02]  /*02c0*/  USHF.L.U32 UR6, UR6, 0x1, URZ ;  /* 0x0000000106067899 */ /* 0x000fe4000800063f */
[----:B0-----:R-:W-:Y:S02]  /*02d0*/  ULEA UR8, UR8, UR4, 0x18 ;  /* 0x0000000408087291 */ /* 0x001fe4000f8ec03f */
[----:B------:R-:W-:-:S04]  /*02e0*/  UIADD3 UR4, -UR5, 0x100000, URZ ;  /* 0x0010000005047890 */ /* 0x000fc8000fffe13f */
[----:B------:R-:W-:Y:S02]  /*02f0*/  USHF.L.U32 UR5, UR4, 0xb, URZ ;  /* 0x0000000b04057899 */ /* 0x000fe4000800063f */
[----:B------:R-:W-:Y:S01]  /*0300*/  USHF.L.U32 UR4, UR4, 0x1, URZ ;  /* 0x0000000104047899 */ /* 0x000fe2000800063f */
[----:B------:R-:W0:Y:S11]  /*0310*/  FENCE.VIEW.ASYNC.S ;  /* 0x00000000000073c6 */ /* 0x000e360000000000 */
[----:B0-----:R0:W1:Y:S01]  /*0320*/  SYNCS.EXCH.64 URZ, [UR8], UR4 ;  /* 0x00000004083f75b2 */ /* 0x0010620008000100 */
[----:B------:R0:W2:Y:S01]  /*0330*/  SYNCS.EXCH.64 URZ, [UR8+0x18], UR6 ;  /* 0x00001806083f75b2 */ /* 0x0000a20008000100 */
[----:B------:R0:W3:Y:S01]  /*0340*/  SYNCS.EXCH.64 URZ, [UR8+0x8], UR4 ;  /* 0x00000804083f75b2 */ /* 0x0000e20008000100 */
[----:B------:R0:W4:Y:S01]  /*0350*/  SYNCS.EXCH.64 URZ, [UR8+0x20], UR6 ;  /* 0x00002006083f75b2 */ /* 0x0001220008000100 */
[----:B------:R0:W0:Y:S01]  /*0360*/  SYNCS.EXCH.64 URZ, [UR8+0x10], UR4 ;  /* 0x00001004083f75b2 */ /* 0x0000220008000100 */
[----:B------:R0:W0:Y:S01]  /*0370*/  SYNCS.EXCH.64 URZ, [UR8+0x28], UR6 ;  /* 0x00002806083f75b2 */ /* 0x0000220008000100 */
[----:B------:R-:W-:Y:S01]  /*0380*/  NOP ;  /* 0x0000000000007918 */ /* 0x000fe20000000000 */
.L_x_2:
[----:B------:R-:W5:Y:S01]  /*0390*/  SHFL.IDX PT, R0, R0, RZ, 0x1f ;  /* 0x00001fff00007589 */ /* 0x000f6200000e0000 */
[----:B------:R-:W-:Y:S01]  /*03a0*/  ELECT P0, URZ, PT ;  /* 0x00000000003f782f */ /* 0x000fe20003800000 */
[----:B------:R-:W1:Y:S01]  /*03b0*/  S2UR UR17, SR_CTAID.Y ;  /* 0x00000000001179c3 */ /* 0x000e620000002600 */
[----:B0-----:R-:W-:Y:S01]  /*03c0*/  ULDC UR5, c[0x0][0x65c] ;  /* 0x0001970000057ab9 */ /* 0x001fe20000000800 */
[----:B------:R-:W-:Y:S01]  /*03d0*/  UMOV UR12, 0x20 ;  /* 0x00000020000c7882 */ /* 0x000fe20000000000 */
[----:B------:R-:W-:Y:S01]  /*03e0*/  UISETP.NE.AND UP2, UPT, UR5, 0x1, UPT ;  /* 0x000000010500788c */ /* 0x000fe2000bf45270 */
[----:B------:R-:W-:Y:S01]  /*03f0*/  NOP ;  /* 0x0000000000007918 */ /* 0x000fe20000000000 */
[----:B------:R-:W-:Y:S02]  /*0400*/  NOP ;  /* 0x0000000000007918 */ /* 0x000fe40000000000 */
[----:B------:R-:W-:Y:S01]  /*0410*/  UP2UR UR38, UPR, URZ, 0x4 ;  /* 0x000000043f267883 */ /* 0x000fe20008000000 */
[----:B------:R-:W0:Y:S01]  /*0420*/  S2UR UR4, SR_CTAID.X ;  /* 0x00000000000479c3 */ /* 0x000e220000002500 */
[----:B------:R-:W-:-:S02]  /*0430*/  PLOP3.LUT P2, PT, PT, PT, UP2, 0x80, 0x0 ;  /* 0x000000000000781c */ /* 0x000fc40003f4f028 */
[----:B------:R-:W-:Y:S02]  /*0440*/  PLOP3.LUT P4, PT, PT, PT, UP2, 0x80, 0x0 ;  /* 0x000000000000781c */ /* 0x000fe40003f8f028 */
[----:B------:R-:W-:Y:S01]  /*0450*/  PLOP3.LUT P3, PT, PT, PT, UP2, 0x80, 0x0 ;  /* 0x000000000000781c */ /* 0x000fe20003f6f028 */
[----:B------:R-:W-:Y:S01]  /*0460*/  @UP2 ULDC UR14, c[0x0][0x10] ;  /* 0x00000400000e2ab9 */ /* 0x000fe20000000800 */
[----:B------:R-:W-:Y:S01]  /*0470*/  @UP2 UMOV UR9, URZ ;  /* 0x0000003f00092c82 */ /* 0x000fe20008000000 */
[----:B------:R-:W-:Y:S01]  /*0480*/  @!UP2 ULDC UR11, c[0x0][0xc] ;  /* 0x00000300000baab9 */ /* 0x000fe20000000800 */
[----:B-----5:R-:W-:Y:S01]  /*0490*/  ISETP.NE.OR P0, PT, R0, RZ, !P0 ;  /* 0x000000ff0000720c */ /* 0x020fe20004705670 */
[----:B-1----:R-:W-:Y:S02]  /*04a0*/  @UP2 UMOV UR7, UR17 ;  /* 0x0000001100072c82 */ /* 0x002fe40008000000 */
[----:B------:R-:W-:Y:S01]  /*04b0*/  @UP2 UMOV UR8, UR7 ;  /* 0x0000000700082c82 */ /* 0x000fe20008000000 */
[----:B------:R-:W-:Y:S01]  /*04c0*/  @!UP2 UMOV UR7, UR17 ;  /* 0x000000110007ac82 */ /* 0x000fe20008000000 */
[----:B0-----:R-:W-:-:S08]  /*04d0*/  @UP2 UIMAD.WIDE.U32 UR14, UR4, UR14, UR8 ;  /* 0x0000000e040e22a5 */ /* 0x001fd0000f8e0008 */
[----:B------:R-:W-:Y:S01]  /*04e0*/  VOTEU.ALL UP0, P0 ;  /* 0x00000000003f7886 */ /* 0x000fe20000000000 */
[----:B------:R-:W-:Y:S01]  /*04f0*/  VOTEU.ALL UP1, P0 ;  /* 0x00000000003f7886 */ /* 0x000fe20000020000 */
[----:B------:R-:W-:-:S03]  /*0500*/  IMAD.U32 R2, RZ, RZ, UR14 ;  /* 0x0000000eff027e24 */ /* 0x000fc6000f8e00ff */
[----:B------:R-:W0:Y:S01]  /*0510*/  @!UP0 S2UR UR6, SR_CgaCtaId ;  /* 0x00000000000689c3 */ /* 0x000e220000008800 */
[----:B------:R-:W-:Y:S01]  /*0520*/  @!UP0 UMOV UR5, 0x400 ;  /* 0x0000040000058882 */ /* 0x000fe20000000000 */
[----:B------:R-:W-:-:S04]  /*0530*/  @!UP0 UIADD3 UR12, -UR12, 0x100000, URZ ;  /* 0x001000000c0c8890 */ /* 0x000fc8000fffe13f */
[----:B------:R-:W-:Y:S02]  /*0540*/  @!UP0 USHF.L.U32 UR13, UR12, 0xb, URZ ;  /* 0x0000000b0c0d8899 */ /* 0x000fe4000800063f */
[----:B------:R-:W-:Y:S01]  /*0550*/  @!UP0 USHF.L.U32 UR12, UR12, 0x1, URZ ;  /* 0x000000010c0c8899 */ /* 0x000fe2000800063f */
[----:B------:R-:W-:Y:S01]  /*0560*/  IMAD.U32 R3, RZ, RZ, UR15 ;  /* 0x0000000fff037e24 */ /* 0x000fe2000f8e00ff */
[----:B0-----:R-:W-:Y:S01]  /*0570*/  @!UP0 ULEA UR16, UR6, UR5, 0x18 ;  /* 0x0000000506108291 */ /* 0x001fe2000f8ec03f */
[----:B------:R-:W-:Y:S01]  /*0580*/  VOTEU.ALL UP0, P0 ;  /* 0x00000000003f7886 */ /* 0x000fe20000000000 */
[----:B------:R-:W-:Y:S01]  /*0590*/  PLOP3.LUT P0, PT, PT, PT, UP2, 0x80, 0x0 ;  /* 0x000000000000781c */ /* 0x000fe20003f0f028 */
[----:B------:R-:W-:Y:S01]  /*05a0*/  UMOV UR5, URZ ;  /* 0x0000003f00057c82 */ /* 0x000fe20008000000 */
[----:B------:R-:W-:Y:S01]  /*05b0*/  @UP2 UMOV UR6, URZ ;  /* 0x0000003f00062c82 */ /* 0x000fe20008000000 */
[----:B------:R-:W-:Y:S02]  /*05c0*/  @!UP2 UIMAD.WIDE.U32 UR8, UR11, UR7, UR4 ;  /* 0x000000070b08a2a5 */ /* 0x000fe4000f8e0004 */
[----:B------:R-:W-:-:S04]  /*05d0*/  @UP2 UIADD3 UR6, UR15, UR6, URZ ;  /* 0x000000060f062290 */ /* 0x000fc8000fffe03f */
[----:B------:R-:W-:Y:S01]  /*05e0*/  IMAD.U32 R5, RZ, RZ, UR9 ;  /* 0x00000009ff057e24 */ /* 0x000fe2000f8e00ff */
[----:B------:R-:W0:Y:S02]  /*05f0*/  FENCE.VIEW.ASYNC.S ;  /* 0x00000000000073c6 */ /* 0x000e240000000000 */
[----:B0-----:R0:W2:Y:S01]  /*0600*/  @!UP0 SYNCS.EXCH.64 URZ, [UR16+0x40], UR12 ;  /* 0x0000400c103f85b2 */ /* 0x0010a20008000100 */
[----:B------:R-:W-:Y:S01]  /*0610*/  @P2 MOV R6, UR6 ;  /* 0x0000000600062c02 */ /* 0x000fe20008000f00 */
[----:B------:R-:W-:Y:S02]  /*0620*/  IMAD.U32 R3, RZ, RZ, UR9 ;  /* 0x00000009ff037e24 */ /* 0x000fe4000f8e00ff */
[----:B------:R-:W-:Y:S02]  /*0630*/  @P0 IMAD.MOV.U32 R7, RZ, RZ, R2 ;  /* 0x000000ffff070224 */ /* 0x000fe400078e0002 */
[----:B------:R-:W-:Y:S02]  /*0640*/  IMAD.U32 R2, RZ, RZ, UR8 ;  /* 0x00000008ff027e24 */ /* 0x000fe4000f8e00ff */
[----:B------:R-:W-:-:S02]  /*0650*/  @!P4 IMAD.MOV.U32 R6, RZ, RZ, R5 ;  /* 0x000000ffff06c224 */ /* 0x000fc400078e0005 */
[----:B------:R-:W-:Y:S01]  /*0660*/  IMAD.U32 R4, RZ, RZ, UR8 ;  /* 0x00000008ff047e24 */ /* 0x000fe2000f8e00ff */
[----:B------:R-:W-:Y:S02]  /*0670*/  @!P3 MOV R7, R2 ;  /* 0x000000020007b202 */ /* 0x000fe40000000f00 */
[----:B------:R0:W-:Y:S01]  /*0680*/  STL [R1+0x200], R6 ;  /* 0x0002000601007387 */ /* 0x0001e20000100800 */
[----:B------:R0:W2:Y:S03]  /*0690*/  @!UP1 SYNCS.EXCH.64 URZ, [UR16+0x48], UR12 ;  /* 0x0000480c103f95b2 */ /* 0x0000a60008000100 */
[----:B------:R0:W-:Y:S01]  /*06a0*/  STL [R1+0x204], R7 ;  /* 0x0002040701007387 */ /* 0x0001e20000100800 */
[----:B------:R-:W-:Y:S01]  /*06b0*/  NOP ;  /* 0x0000000000007918 */ /* 0x000fe20000000000 */
[----:B--234-:R-:W-:Y:S06]  /*06c0*/  BAR.SYNC.DEFER_BLOCKING 0x0 ;  /* 0x0000000000007b1d */ /* 0x01cfec0000010000 */
[----:B------:R-:W-:Y:S05]  /*06d0*/  @!P1 BRA `(.L_x_3) ;  /* 0x0000019800109947 */ /* 0x000fea0003800000 */
[----:B------:R-:W-:-:S06]  /*06e0*/  UISETP.GT.U32.AND UP0, UPT, UR18, 0x1, UPT ;  /* 0x000000011200788c */ /* 0x000fcc000bf04070 */
[----:B------:R-:W-:-:S13]  /*06f0*/  PLOP3.LUT P0, PT, PT, PT, UP0, 0x80, 0x0 ;  /* 0x000000000000781c */ /* 0x000fda0003f0f008 */
[----:B0-----:R-:W-:Y:S05]  /*0700*/  @P0 EXIT ;  /* 0x000000000000094d */ /* 0x001fea0003800000 */
[----:B------:R-:W-:Y:S01]  /*0710*/  ULDC.64 UR8, c[0x0][0x650] ;  /* 0x0001940000087ab9 */ /* 0x000fe20000000a00 */
[----:B------:R-:W-:Y:S01]  /*0720*/  UMOV UR42, 0xffffffff ;  /* 0xffffffff002a7882 */ /* 0x000fe20000000000 */
[----:B------:R-:W-:Y:S01]  /*0730*/  ISETP.GE.U32.AND P0, PT, R7, UR8, PT ;  /* 0x0000000807007c0c */ /* 0x000fe2000bf06070 */
[----:B------:R-:W-:Y:S01]  /*0740*/  UMOV UR43, 0xffffffff ;  /* 0xffffffff002b7882 */ /* 0x000fe20000000000 */
[----:B------:R-:W-:Y:S01]  /*0750*/  UMOV UR44, 0xffffffff ;  /* 0xffffffff002c7882 */ /* 0x000fe20000000000 */
[----:B------:R-:W-:Y:S02]  /*0760*/  PRMT R0, RZ, 0x7610, R0 ;  /* 0x00007610ff007816 */ /* 0x000fe40000000000 */
[----:B------:R-:W-:-:S13]  /*0770*/  ISETP.GE.U32.AND.EX P0, PT, R6, UR9, PT, P0 ;  /* 0x0000000906007c0c */ /* 0x000fda000bf06100 */
[----:B------:R-:W-:Y:S05]  /*0780*/  @P0 BRA `(.L_x_4) ;  /* 0x0000000400800947 */ /* 0x000fea0003800000 */
[----:B------:R-:W-:Y:S01]  /*0790*/  I2FP.F32.U32 R0, UR4 ;  /* 0x0000000400007c45 */ /* 0x000fe20008201000 */
[----:B------:R-:W-:Y:S01]  /*07a0*/  ULDC.64 UR16, c[0x0][0x628] ;  /* 0x00018a0000107ab9 */ /* 0x000fe20000000a00 */
[----:B------:R-:W-:Y:S01]  /*07b0*/  ULDC UR6, c[0x0][0x150] ;  /* 0x0000540000067ab9 */ /* 0x000fe20000000800 */
[----:B------:R-:W-:Y:S01]  /*07c0*/  ISETP.NE.U32.AND P0, PT, RZ, UR16, PT ;  /* 0x00000010ff007c0c */ /* 0x000fe2000bf05070 */
[----:B------:R-:W-:Y:S01]  /*07d0*/  ULDC UR15, c[0x0][0x630] ;  /* 0x00018c00000f7ab9 */ /* 0x000fe20000000800 */
[----:B------:R-:W-:Y:S01]  /*07e0*/  FMUL R0, R0, UR6 ;  /* 0x0000000600007c20 */ /* 0x000fe20008400000 */
[----:B------:R-:W-:Y:S01]  /*07f0*/  R2UR UR18, R7 ;  /* 0x00000000071272ca */ /* 0x000fe200000e0000 */
[----:B------:R-:W-:Y:S01]  /*0800*/  ULDC UR20, c[0x0][0x154] ;  /* 0x0000550000147ab9 */ /* 0x000fe20000000800 */
[----:B------:R-:W-:Y:S01]  /*0810*/  ISETP.NE.AND.EX P0, PT, RZ, UR17, PT, P0 ;  /* 0x00000011ff007c0c */ /* 0x000fe2000bf05300 */
[----:B------:R0:W1:Y:S01]  /*0820*/  F2I.U32.TRUNC.NTZ R2, R0 ;  /* 0x0000000000027305 */ /* 0x000062000020f000 */
[----:B------:R-:W-:-:S02]  /*0830*/  R2UR UR19, R6 ;  /* 0x00000000061372ca */ /* 0x000fc400000e0000 */
[----:B------:R-:W-:Y:S02]  /*0840*/  R2UR UR8, R7 ;  /* 0x00000000070872ca */ /* 0x000fe400000e0000 */
[----:B------:R-:W-:-:S07]  /*0850*/  R2UR UR9, R6 ;  /* 0x00000000060972ca */ /* 0x000fce00000e0000 */
[----:B0-----:R-:W-:Y:S08]  /*0860*/  @!P0 BRA `(.L_x_5) ;  /* 0x0000000000308947 */ /* 0x001ff00003800000 */
[----:B------:R-:W-:Y:S01]  /*0870*/  R2UR UR8, R7 ;  /* 0x00000000070872ca */ /* 0x000fe200000e0000 */
[----:B------:R-:W-:Y:S01]  /*0880*/  ULDC UR6, c[0x0][0x634] ;  /* 0x00018d0000067ab9 */ /* 0x000fe20000000800 */
[----:B------:R-:W-:-:S11]  /*0890*/  R2UR UR14, R6 ;  /* 0x00000000060e72ca */ /* 0x000fd600000e0000 */
[----:B------:R-:W-:-:S04]  /*08a0*/  UIADD3 UR6, UP0, UR8, UR6, URZ ;  /* 0x0000000608067290 */ /* 0x000fc8000ff1e03f */
[----:B------:R-:W-:-:S04]  /*08b0*/  UIADD3.X UR14, URZ, UR14, URZ, UP0, !UPT ;  /* 0x0000000e3f0e7290 */ /* 0x000fc800087fe43f */
[----:B------:R-:W-:-:S04]  /*08c0*/  UIMAD.WIDE.U32 UR8, UR14, UR16, URZ ;  /* 0x000000100e0872a5 */ /* 0x000fc8000f8e003f */
[----:B------:R-:W-:Y:S02]  /*08d0*/  UIMAD.WIDE.U32 UR10, UP0, UR6, UR17, UR8 ;  /* 0x00000011060a72a5 */ /* 0x000fe4000f800008 */
[----:B------:R-:W-:Y:S02]  /*08e0*/  UIMAD.WIDE.U32 UR8, UR6, UR16, URZ ;  /* 0x00000010060872a5 */ /* 0x000fe4000f8e003f */
[----:B------:R-:W-:Y:S02]  /*08f0*/  UIADD3.X UR13, URZ, URZ, URZ, UP0, !UPT ;  /* 0x0000003f3f0d7290 */ /* 0x000fe400087fe43f */
[----:B------:R-:W-:Y:S01]  /*0900*/  UIADD3 URZ, UP0, UR9, UR10, URZ ;  /* 0x0000000a093f7290 */ /* 0x000fe2000ff1e03f */
[----:B------:R-:W-:-:S03]  /*0910*/  UMOV UR12, UR11 ;  /* 0x0000000b000c7c82 */ /* 0x000fc60008000000 */
[----:B------:R-:W-:-:S12]  /*0920*/  UIMAD.WIDE.U32.X UR8, UR14, UR17, UR12, UP0 ;  /* 0x000000110e0872a5 */ /* 0x000fd800080e040c */
.L_x_5:
[----:B------:R-:W-:Y:S01]  /*0930*/  USHF.R.U64 UR44, UR8, UR15, UR9 ;  /* 0x0000000f082c7299 */ /* 0x000fe20008001209 */
[----:B------:R-:W-:Y:S01]  /*0940*/  I2FP.F32.U32 R0, UR7 ;  /* 0x0000000700007c45 */ /* 0x000fe20008201000 */
[----:B------:R-:W-:Y:S01]  /*0950*/  USHF.R.U32.HI UR5, URZ, UR15, UR9 ;  /* 0x0000000f3f057299 */ /* 0x000fe20008011609 */
[----:B-1----:R-:W-:Y:S01]  /*0960*/  R2UR UR12, R2 ;  /* 0x00000000020c72ca */ /* 0x002fe200000e0000 */
[----:B------:R-:W-:Y:S02]  /*0970*/  UIADD3 UR6, UP0, URZ, -UR44, URZ ;  /* 0x8000002c3f067290 */ /* 0x000fe4000ff1e03f */
[----:B------:R-:W-:Y:S01]  /*0980*/  FMUL R0, R0, UR20 ;  /* 0x0000001400007c20 */ /* 0x000fe20008400000 */
[----:B------:R-:W-:Y:S01]  /*0990*/  ULDC.64 UR8, c[0x0][0x620] ;  /* 0x0001880000087ab9 */ /* 0x000fe20000000a00 */
[----:B------:R-:W-:Y:S01]  /*09a0*/  UIADD3.X UR5, URZ, ~UR5, URZ, UP0, !UPT ;  /* 0x800000053f057290 */ /* 0x000fe200087fe43f */
[----:B------:R-:W-:Y:S01]  /*09b0*/  UMOV UR10, UR18 ;  /* 0x00000012000a7c82 */ /* 0x000fe20008000000 */
[----:B------:R-:W-:-:S02]  /*09c0*/  UMOV UR11, UR19 ;  /* 0x00000013000b7c82 */ /* 0x000fc40008000000 */
[----:B------:R-:W-:Y:S01]  /*09d0*/  UIMAD UR5, UR5, UR8, URZ ;  /* 0x00000008050572a4 */ /* 0x000fe2000f8e023f */
[----:B------:R-:W0:Y:S01]  /*09e0*/  F2I.U32.TRUNC.NTZ R0, R0 ;  /* 0x0000000000007305 */ /* 0x000e22000020f000 */
[----:B------:R-:W-:Y:S02]  /*09f0*/  UIMAD.WIDE.U32 UR10, UR6, UR8, UR10 ;  /* 0x00000008060a72a5 */ /* 0x000fe4000f8e000a */
[----:B------:R-:W-:Y:S01]  /*0a00*/  UIMAD UR6, UR6, UR9, UR5 ;  /* 0x00000009060672a4 */ /* 0x000fe2000f8e0205 */
[----:B------:R-:W-:Y:S01]  /*0a10*/  ULDC UR21, c[0x0][0x658] ;  /* 0x0001960000157ab9 */ /* 0x000fe20000000800 */
[----:B------:R-:W-:Y:S02]  /*0a20*/  UMOV UR19, 0xffffffff ;  /* 0xffffffff00137882 */ /* 0x000fe40000000000 */
[----:B------:R-:W-:Y:S01]  /*0a30*/  UIADD3 UR6, UR11, UR6, URZ ;  /* 0x000000060b067290 */ /* 0x000fe2000fffe03f */
[----:B------:R-:W-:Y:S01]  /*0a40*/  ULDC UR15, c[0x0][0x618] ;  /* 0x00018600000f7ab9 */ /* 0x000fe20000000800 */
[----:B------:R-:W-:Y:S01]  /*0a50*/  ULDC.64 UR8, c[0x0][0x640] ;  /* 0x0001900000087ab9 */ /* 0x000fe20000000a00 */
[----:B------:R-:W-:Y:S01]  /*0a60*/  USHF.L.U32 UR11, UR19, UR21, URZ ;  /* 0x00000015130b7299 */ /* 0x000fe2000800063f */
[----:B------:R-:W-:Y:S01]  /*0a70*/  ISETP.NE.U32.AND P0, PT, RZ, UR8, PT ;  /* 0x00000008ff007c0c */ /* 0x000fe2000bf05070 */
[----:B------:R-:W-:-:S02]  /*0a80*/  USHF.R.U64 UR19, UR10, UR15, UR6 ;  /* 0x0000000f0a137299 */ /* 0x000fc40008001206 */
[----:B------:R-:W-:Y:S01]  /*0a90*/  USHF.R.U32.HI UR10, URZ, UR15, UR6 ;  /* 0x0000000f3f0a7299 */ /* 0x000fe20008011606 */
[----:B0-----:R-:W-:Y:S01]  /*0aa0*/  R2UR UR14, R0 ;  /* 0x00000000000e72ca */ /* 0x001fe200000e0000 */
[----:B------:R-:W-:Y:S01]  /*0ab0*/  ULDC UR17, c[0x0][0x608] ;  /* 0x0001820000117ab9 */ /* 0x000fe20000000800 */
[----:B------:R-:W-:Y:S01]  /*0ac0*/  ISETP.NE.AND.EX P0, PT, RZ, UR9, PT, P0 ;  /* 0x00000009ff007c0c */ /* 0x000fe2000bf05300 */
[----:B------:R-:W-:Y:S02]  /*0ad0*/  USHF.R.U64 UR23, UR19, UR17, UR10 ;  /* 0x0000001113177299 */ /* 0x000fe4000800120a */
[----:B------:R-:W-:Y:S01]  /*0ae0*/  USHF.R.U32.HI UR10, URZ, UR17, UR10 ;  /* 0x000000113f0a7299 */ /* 0x000fe2000801160a */
[----:B------:R-:W-:Y:S01]  /*0af0*/  UMOV UR16, 0x1 ;  /* 0x0000000100107882 */ /* 0x000fe20000000000 */
[----:B------:R-:W-:Y:S02]  /*0b00*/  UIADD3 UR12, -UR12, URZ, URZ ;  /* 0x0000003f0c0c7290 */ /* 0x000fe4000fffe13f */
[----:B------:R-:W-:-:S02]  /*0b10*/  USHF.R.U64 UR24, UR23, UR21, UR10 ;  /* 0x0000001517187299 */ /* 0x000fc4000800120a */
[----:B------:R-:W-:Y:S01]  /*0b20*/  USHF.L.U32 UR6, UR16, UR21, URZ ;  /* 0x0000001510067299 */ /* 0x000fe2000800063f */
[----:B------:R-:W-:Y:S01]  /*0b30*/  ULDC UR13, c[0x0][0x144] ;  /* 0x00005100000d7ab9 */ /* 0x000fe20000000800 */
[----:B------:R-:W-:Y:S01]  /*0b40*/  ULDC UR5, c[0x0][0x600] ;  /* 0x0001800000057ab9 */ /* 0x000fe20000000800 */
[----:B------:R-:W-:Y:S02]  /*0b50*/  ULOP3.LUT UR16, URZ, UR11, URZ, 0x33, !UPT ;  /* 0x0000000b3f107292 */ /* 0x000fe4000f8e333f */
[----:B------:R-:W-:Y:S02]  /*0b60*/  USHF.R.U32.HI UR11, URZ, UR21, UR10 ;  /* 0x000000153f0b7299 */ /* 0x000fe4000801160a */
[----:B------:R-:W-:Y:S02]  /*0b70*/  UIADD3 UR18, UR5, -0x1, URZ ;  /* 0xffffffff05127890 */ /* 0x000fe4000fffe03f */
[----:B------:R-:W-:Y:S02]  /*0b80*/  UIADD3 UR20, -UR14, URZ, URZ ;  /* 0x0000003f0e147290 */ /* 0x000fe4000fffe13f */
[----:B------:R-:W-:Y:S01]  /*0b90*/  UIMAD UR4, UR13, UR12, UR4 ;  /* 0x0000000c0d0472a4 */ /* 0x000fe2000f8e0204 */
[----:B------:R-:W-:Y:S01]  /*0ba0*/  ULDC UR25, c[0x0][0x148] ;  /* 0x0000520000197ab9 */ /* 0x000fe20000000800 */
[----:B------:R-:W-:Y:S01]  /*0bb0*/  ULDC UR21, c[0x0][0x648] ;  /* 0x0001920000157ab9 */ /* 0x000fe20000000800 */
[----:B------:R-:W-:Y:S01]  /*0bc0*/  ULDC UR22, c[0x0][0x638] ;  /* 0x00018e0000167ab9 */ /* 0x000fe20000000800 */
[----:B------:R-:W-:Y:S01]  /*0bd0*/  UMOV UR10, UR24 ;  /* 0x00000018000a7c82 */ /* 0x000fe20008000000 */
[----:B------:R-:W-:Y:S07]  /*0be0*/  @!P0 BRA `(.L_x_6) ;  /* 0x0000000000308947 */ /* 0x000fee0003800000 */
[----:B------:R-:W-:Y:S02]  /*0bf0*/  ULDC UR14, c[0x0][0x64c] ;  /* 0x00019300000e7ab9 */ /* 0x000fe40000000800 */
        /* <DEDUP_REMOVED lines=8> */
[----:B------:R-:W-:-:S07]  /*0c80*/  UIMAD.WIDE.U32.X UR8, UR17, UR9, UR14, UP0 ;  /* 0x00000009110872a5 */ /* 0x000fce00080e040e */
[----:B------:R-:W-:Y:S01]  /*0c90*/  UMOV UR10, UR8 ;  /* 0x00000008000a7c82 */ /* 0x000fe20008000000 */
[----:B------:R-:W-:-:S05]  /*0ca0*/  UMOV UR11, UR9 ;  /* 0x00000009000b7c82 */ /* 0x000fca0008000000 */
.L_x_6:
[----:B------:R-:W-:Y:S01]  /*0cb0*/  UISETP.NE.AND UP0, UPT, UR38, URZ, UPT ;  /* 0x0000003f2600728c */ /* 0x000fe2000bf05270 */
[----:B------:R-:W-:Y:S01]  /*0cc0*/  IMAD.MOV.U32 R0, RZ, RZ, 0x1 ;  /* 0x00000001ff007424 */ /* 0x000fe200078e00ff */
[----:B------:R-:W-:Y:S02]  /*0cd0*/  USHF.R.U64 UR8, UR10, UR21, UR11 ;  /* 0x000000150a087299 */ /* 0x000fe4000800120b */
[----:B------:R-:W-:Y:S02]  /*0ce0*/  ULOP3.LUT UR16, UR23, UR16, URZ, 0xc0, !UPT ;  /* 0x0000001017107292 */ /* 0x000fe4000f8ec03f */
[----:B------:R-:W-:Y:S02]  /*0cf0*/  ULOP3.LUT UR18, UR19, UR18, URZ, 0xc0, !UPT ;  /* 0x0000001213127292 */ /* 0x000fe4000f8ec03f */
[----:B------:R-:W-:-:S03]  /*0d00*/  UIMAD UR16, UR6, UR8, UR16 ;  /* 0x00000008061072a4 */ /* 0x000fc6000f8e0210 */
[----:B------:R-:W-:Y:S02]  /*0d10*/  @UP0 UIMAD UR4, UR25, UR20, UR7 ;  /* 0x00000014190402a4 */ /* 0x000fe4000f8e0207 */
[----:B------:R-:W-:-:S04]  /*0d20*/  UIADD3 UR7, -UR8, URZ, URZ ;  /* 0x0000003f08077290 */ /* 0x000fc8000fffe13f */
[----:B------:R-:W-:-:S03]  /*0d30*/  UIMAD UR6, UR7, UR22, UR24 ;  /* 0x00000016070672a4 */ /* 0x000fc6000f8e0218 */
[----:B------:R-:W-:Y:S01]  /*0d40*/  ULDC UR7, c[0x0][0x610] ;  /* 0x0001840000077ab9 */ /* 0x000fe20000000800 */
[----:B------:R-:W-:Y:S02]  /*0d50*/  UIMAD UR6, UR6, UR5, UR18 ;  /* 0x00000005060672a4 */ /* 0x000fe4000f8e0212 */
[----:B------:R-:W-:-:S04]  /*0d60*/  UIMAD UR4, UR16, UR7, UR4 ;  /* 0x00000007100472a4 */ /* 0x000fc8000f8e0204 */
[----:B------:R-:W-:Y:S02]  /*0d70*/  USEL UR43, UR6, UR4, !UP0 ;  /* 0x00000004062b7287 */ /* 0x000fe4000c000000 */
[----:B------:R-:W-:-:S12]  /*0d80*/  USEL UR42, UR4, UR6, !UP0 ;  /* 0x00000006042a7287 */ /* 0x000fd8000c000000 */
.L_x_4:
[----:B------:R-:W-:-:S08]  /*0d90*/  NOP ;  /* 0x0000000000007918 */ /* 0x000fd00000000000 */
[----:B------:R-:W0:Y:S02]  /*0da0*/  USETMAXREG.TRY_ALLOC.CTAPOOL UP0, 0xf0 ;  /* 0x000000f0000079c8 */ /* 0x000e240008000600 */
[----:B0-----:R-:W-:-:S13]  /*0db0*/  PLOP3.LUT P0, PT, PT, PT, UP0, 0x80, 0x0 ;  /* 0x000000000000781c */ /* 0x001fda0003f0f008 */
[----:B------:R-:W-:Y:S05]  /*0dc0*/  @!P0 BRA `(.L_x_4) ;  /* 0xfffffffc00f08947 */ /* 0x000fea000383ffff */
[----:B------:R-:W-:Y:S01]  /*0dd0*/  ULDC.64 UR4, c[0x0][0x598] ;  /* 0x0001660000047ab9 */ /* 0x000fe20000000a00 */
[----:B------:R-:W-:Y:S01]  /*0de0*/  ULDC.64 UR40, c[0x0][0x208] ;  /* 0x0000820000287ab9 */ /* 0x000fe20000000a00 */
[----:B------:R-:W-:-:S04]  /*0df0*/  ISETP.NE.U32.AND P0, PT, RZ, UR4, PT ;  /* 0x00000004ff007c0c */ /* 0x000fc8000bf05070 */
[----:B------:R-:W-:-:S13]  /*0e00*/  ISETP.NE.AND.EX P0, PT, RZ, UR5, PT, P0 ;  /* 0x00000005ff007c0c */ /* 0x000fda000bf05300 */
[----:B------:R-:W-:Y:S05]  /*0e10*/  @!P0 BRA `(.L_x_7) ;  /* 0x00000000001c8947 */ /* 0x000fea0003800000 */
[----:B------:R-:W0:Y:S02]  /*0e20*/  LDC.64 R2, c[0x0][0x598] ;  /* 0x00016600ff027b82 */ /* 0x000e240000000a00 */
[----:B0-----:R-:W2:Y:S02]  /*0e30*/  LDG.E.64 R2, desc[UR40][R2.64] ;  /* 0x0000002802027981 */ /* 0x001ea4000c1e1b00 */
[----:B--2---:R-:W-:-:S04]  /*0e40*/  ISETP.NE.U32.AND P0, PT, R2, RZ, PT ;  /* 0x000000ff0200720c */ /* 0x004fc80003f05070 */
[----:B------:R-:W-:-:S13]  /*0e50*/  ISETP.NE.AND.EX P0, PT, R3, RZ, PT, P0 ;  /* 0x000000ff0300720c */ /* 0x000fda0003f05300 */
[----:B------:R-:W-:Y:S05]  /*0e60*/  @!P0 BRA `(.L_x_7) ;  /* 0x0000000000088947 */ /* 0x000fea0003800000 */
[----:B------:R0:W5:Y:S01]  /*0e70*/  LD.E R2, desc[UR40][R2.64] ;  /* 0x0000002802027980 */ /* 0x000162000c101900 */
[----:B------:R-:W-:Y:S05]  /*0e80*/  BRA `(.L_x_8) ;  /* 0x0000000000247947 */ /* 0x000fea0003800000 */
.L_x_7:
[----:B------:R-:W-:Y:S02]  /*0e90*/  ULDC.64 UR4, c[0x0][0x588] ;  /* 0x0001620000047ab9 */ /* 0x000fe40000000a00 */
[----:B------:R-:W-:-:S04]  /*0ea0*/  ISETP.NE.U32.AND P0, PT, RZ, UR4, PT ;  /* 0x00000004ff007c0c */ /* 0x000fc8000bf05070 */
[----:B------:R-:W-:-:S13]  /*0eb0*/  ISETP.NE.AND.EX P0, PT, RZ, UR5, PT, P0 ;  /* 0x00000005ff007c0c */ /* 0x000fda000bf05300 */
[----:B------:R-:W-:Y:S05]  /*0ec0*/  @!P0 BRA `(.L_x_9) ;  /* 0x00000000000c8947 */ /* 0x000fea0003800000 */
[----:B------:R-:W0:Y:S02]  /*0ed0*/  LDC.64 R2, c[0x0][0x588] ;  /* 0x00016200ff027b82 */ /* 0x000e240000000a00 */
[----:B0-----:R1:W5:Y:S01]  /*0ee0*/  LDG.E R2, desc[UR40][R2.64] ;  /* 0x0000002802027981 */ /* 0x001362000c1e1900 */
[----:B------:R-:W-:Y:S05]  /*0ef0*/  BRA `(.L_x_8) ;  /* 0x0000000000087947 */ /* 0x000fea0003800000 */
.L_x_9:
[----:B------:R-:W-:Y:S02]  /*0f00*/  ULDC UR4, c[0x0][0x580] ;  /* 0x0001600000047ab9 */ /* 0x000fe40000000800 */
[----:B------:R-:W-:-:S07]  /*0f10*/  IMAD.U32 R2, RZ, RZ, UR4 ;  /* 0x00000004ff027e24 */ /* 0x000fce000f8e00ff */
.L_x_8:
[----:B------:R-:W-:Y:S02]  /*0f20*/  ULDC.64 UR4, c[0x0][0x5a0] ;  /* 0x0001680000047ab9 */ /* 0x000fe40000000a00 */
[----:B------:R-:W-:-:S04]  /*0f30*/  ISETP.NE.U32.AND P0, PT, RZ, UR4, PT ;  /* 0x00000004ff007c0c */ /* 0x000fc8000bf05070 */
[----:B------:R-:W-:-:S13]  /*0f40*/  ISETP.NE.AND.EX P0, PT, RZ, UR5, PT, P0 ;  /* 0x00000005ff007c0c */ /* 0x000fda000bf05300 */
[----:B------:R-:W-:Y:S05]  /*0f50*/  @!P0 BRA `(.L_x_10) ;  /* 0x00000000001c8947 */ /* 0x000fea0003800000 */
[----:B------:R-:W2:Y:S02]  /*0f60*/  LDC.64 R4, c[0x0][0x5a0] ;  /* 0x00016800ff047b82 */ /* 0x000ea40000000a00 */
[----:B--2---:R-:W2:Y:S02]  /*0f70*/  LDG.E.64 R4, desc[UR40][R4.64] ;  /* 0x0000002804047981 */ /* 0x004ea4000c1e1b00 */
[----:B--2---:R-:W-:-:S04]  /*0f80*/  ISETP.NE.U32.AND P0, PT, R4, RZ, PT ;  /* 0x000000ff0400720c */ /* 0x004fc80003f05070 */
[----:B------:R-:W-:-:S13]  /*0f90*/  ISETP.NE.AND.EX P0, PT, R5, RZ, PT, P0 ;  /* 0x000000ff0500720c */ /* 0x000fda0003f05300 */
[----:B------:R-:W-:Y:S05]  /*0fa0*/  @!P0 BRA `(.L_x_10) ;  /* 0x0000000000088947 */ /* 0x000fea0003800000 */
[----:B------:R2:W5:Y:S01]  /*0fb0*/  LD.E R16, desc[UR40][R4.64] ;  /* 0x0000002804107980 */ /* 0x000562000c101900 */
[----:B------:R-:W-:Y:S05]  /*0fc0*/  BRA `(.L_x_11) ;  /* 0x0000000000247947 */ /* 0x000fea0003800000 */
.L_x_10:
[----:B------:R-:W-:Y:S02]  /*0fd0*/  ULDC.64 UR4, c[0x0][0x590] ;  /* 0x0001640000047ab9 */ /* 0x000fe40000000a00 */
[----:B------:R-:W-:-:S04]  /*0fe0*/  ISETP.NE.U32.AND P0, PT, RZ, UR4, PT ;  /* 0x00000004ff007c0c */ /* 0x000fc8000bf05070 */
[----:B------:R-:W-:-:S13]  /*0ff0*/  ISETP.NE.AND.EX P0, PT, RZ, UR5, PT, P0 ;  /* 0x00000005ff007c0c */ /* 0x000fda000bf05300 */
[----:B------:R-:W-:Y:S05]  /*1000*/  @!P0 BRA `(.L_x_12) ;  /* 0x00000000000c8947 */ /* 0x000fea0003800000 */
[----:B------:R-:W2:Y:S02]  /*1010*/  LDC.64 R16, c[0x0][0x590] ;  /* 0x00016400ff107b82 */ /* 0x000ea40000000a00 */
[----:B--2---:R3:W5:Y:S01]  /*1020*/  LDG.E R16, desc[UR40][R16.64] ;  /* 0x0000002810107981 */ /* 0x004762000c1e1900 */
[----:B------:R-:W-:Y:S05]  /*1030*/  BRA `(.L_x_11) ;  /* 0x0000000000087947 */ /* 0x000fea0003800000 */
.L_x_12:
[----:B------:R-:W-:Y:S02]  /*1040*/  ULDC UR4, c[0x0][0x584] ;  /* 0x0001610000047ab9 */ /* 0x000fe40000000800 */
[----:B------:R-:W-:-:S07]  /*1050*/  IMAD.U32 R16, RZ, RZ, UR4 ;  /* 0x00000004ff107e24 */ /* 0x000fce000f8e00ff */
.L_x_11:
[----:B------:R-:W-:-:S13]  /*1060*/  LOP3.LUT P0, RZ, R0, 0xff, RZ, 0xc0, !PT ;  /* 0x000000ff00ff7812 */ /* 0x000fda000780c0ff */
[----:B------:R-:W-:Y:S05]  /*1070*/  @!P0 EXIT ;  /* 0x000000000000894d */ /* 0x000fea0003800000 */
[----:B------:R-:W-:Y:S01]  /*1080*/  ULDC UR4, c[0x0][0x28c] ;  /* 0x0000a30000047ab9 */ /* 0x000fe20000000800 */
[----:B------:R-:W-:Y:S01]  /*1090*/  UMOV UR36, URZ ;  /* 0x0000003f00247c82 */ /* 0x000fe20008000000 */
[----:B------:R-:W-:Y:S01]  /*10a0*/  UIADD3 UR4, UR4, 0x3f, URZ ;  /* 0x0000003f04047890 */ /* 0x000fe2000fffe03f */
[----:B------:R-:W-:-:S03]  /*10b0*/  UMOV UR39, URZ ;  /* 0x0000003f00277c82 */ /* 0x000fc60008000000 */
[----:B------:R-:W-:-:S04]  /*10c0*/  USHF.R.S32.HI UR5, URZ, 0x1f, UR4 ;  /* 0x0000001f3f057899 */ /* 0x000fc80008011404 */
[----:B------:R-:W-:-:S04]  /*10d0*/  ULEA.HI UR5, UR5, UR4, URZ, 0x6 ;  /* 0x0000000405057291 */ /* 0x000fc8000f8f303f */
[----:B------:R-:W-:-:S12]  /*10e0*/  USHF.R.S32.HI UR45, URZ, 0x6, UR5 ;  /* 0x000000063f2d7899 */ /* 0x000fd80008011405 */
.L_x_540:
[----:B------:R-:W4:Y:S01]  /*10f0*/  S2R R0, SR_TID.X ;  /* 0x0000000000007919 */ /* 0x000f220000002100 */
[----:B------:R-:W0:Y:S01]  /*1100*/  S2UR UR6, SR_CgaCtaId ;  /* 0x00000000000679c3 */ /* 0x000e220000008800 */
[----:B------:R-:W-:Y:S02]  /*1110*/  UMOV UR46, 0x400 ;  /* 0x00000400002e7882 */ /* 0x000fe40000000000 */
[----:B0-----:R-:W-:Y:S01]  /*1120*/  ULEA UR46, UR6, UR46, 0x18 ;  /* 0x0000002e062e7291 */ /* 0x001fe2000f8ec03f */
[----:B----4-:R-:W-:-:S04]  /*1130*/  LOP3.LUT R0, R0, 0x80, RZ, 0xc0, !PT ;  /* 0x0000008000007812 */ /* 0x010fc800078ec0ff */
[----:B------:R-:W-:-:S06]  /*1140*/  SHF.R.U32.HI R0, RZ, 0x7, R0 ;  /* 0x00000007ff007819 */ /* 0x000fcc0000011600 */
[----:B------:R-:W0:Y:S02]  /*1150*/  SHFL.IDX PT, R0, R0, RZ, 0x1f ;  /* 0x00001fff00007589 */ /* 0x000e2400000e0000 */
[----:B0-----:R-:W-:-:S13]  /*1160*/  R2UR UR4, R0 ;  /* 0x00000000000472ca */ /* 0x001fda00000e0000 */
[----:B------:R-:W-:-:S04]  /*1170*/  ULEA.HI UR5, UR4, UR4, URZ, 0x1 ;  /* 0x0000000404057291 */ /* 0x000fc8000f8f083f */
[----:B------:R-:W-:-:S04]  /*1180*/  ULOP3.LUT UR5, UR5, 0x7fffe, URZ, 0xc0, !UPT ;  /* 0x0007fffe05057892 */ /* 0x000fc8000f8ec03f */
[----:B------:R-:W-:-:S03]  /*1190*/  UIADD3 UR5, UR4, -UR5, URZ ;  /* 0x8000000504057290 */ /* 0x000fc6000fffe03f */
[----:B------:R-:W-:Y:S01]  /*11a0*/  ULDC UR4, c[0x0][0x28c] ;  /* 0x0000a30000047ab9 */ /* 0x000fe20000000800 */
[----:B------:R-:W-:Y:S01]  /*11b0*/  ULEA UR5, UR5, UR46, 0xd ;  /* 0x0000002e05057291 */ /* 0x000fe2000f8e683f */
[----:B------:R-:W-:-:S03]  /*11c0*/  ISETP.LT.AND P0, PT, RZ, UR4, PT ;  /* 0x00000004ff007c0c */ /* 0x000fc6000bf01270 */
[----:B------:R-:W-:-:S04]  /*11d0*/  UIADD3 UR5, UR5, 0x100, URZ ;  /* 0x0000010005057890 */ /* 0x000fc8000fffe03f */
[----:B------:R-:W-:-:S04]  /*11e0*/  USHF.R.U32.HI UR5, URZ, 0x4, UR5 ;  /* 0x000000043f057899 */ /* 0x000fc80008011605 */
[----:B------:R-:W-:Y:S02]  /*11f0*/  ULOP3.LUT UR47, UR5, 0x3fff, URZ, 0xc0, !UPT ;  /* 0x00003fff052f7892 */ /* 0x000fe4000f8ec03f */
[----:B-1-3--:R-:W-:Y:S10]  /*1200*/  @P0 BRA `(.L_x_13) ;  /* 0x0000000000400947 */ /* 0x00aff40003800000 */
[----:B------:R-:W-:Y:S01]  /*1210*/  MOV R0, 0x0 ;  /* 0x0000000000007802 */ /* 0x000fe20000000f00 */
[----:B------:R-:W-:Y:S01]  /*1220*/  ULDC.64 UR4, c[0x4][0x68] ;  /* 0x01001a0000047ab9 */ /* 0x000fe20000000a00 */
[----:B------:R-:W-:Y:S01]  /*1230*/  ULDC.64 UR6, c[0x4][0x8] ;  /* 0x0100020000067ab9 */ /* 0x000fe20000000a00 */
[----:B--2---:R-:W-:Y:S01]  /*1240*/  MOV R4, UR4 ;  /* 0x0000000400047c02 */ /* 0x004fe20008000f00 */
[----:B------:R0:W2:Y:S01]  /*1250*/  LDC.64 R14, c[0x4][R0] ;  /* 0x01000000000e7b82 */ /* 0x0000a20000000a00 */
[----:B------:R-:W-:Y:S01]  /*1260*/  IMAD.U32 R5, RZ, RZ, UR5 ;  /* 0x00000005ff057e24 */ /* 0x000fe2000f8e00ff */
[----:B------:R-:W-:Y:S01]  /*1270*/  ULDC.64 UR4, c[0x4][0x70] ;  /* 0x01001c0000047ab9 */ /* 0x000fe20000000a00 */
[----:B------:R-:W-:Y:S01]  /*1280*/  IMAD.U32 R10, RZ, RZ, UR6 ;  /* 0x00000006ff0a7e24 */ /* 0x000fe2000f8e00ff */
[----:B------:R-:W-:Y:S01]  /*1290*/  MOV R11, UR7 ;  /* 0x00000007000b7c02 */ /* 0x000fe20008000f00 */
[----:B------:R-:W-:Y:S02]  /*12a0*/  IMAD.U32 R6, RZ, RZ, UR4 ;  /* 0x00000004ff067e24 */ /* 0x000fe4000f8e00ff */
[----:B------:R-:W-:-:S02]  /*12b0*/  IMAD.U32 R7, RZ, RZ, UR5 ;  /* 0x00000005ff077e24 */ /* 0x000fc4000f8e00ff */
[----:B------:R-:W-:Y:S02]  /*12c0*/  IMAD.MOV.U32 R8, RZ, RZ, 0x1e1 ;  /* 0x000001e1ff087424 */ /* 0x000fe400078e00ff */
[----:B------:R-:W-:Y:S02]  /*12d0*/  IMAD.MOV.U32 R12, RZ, RZ, 0x1 ;  /* 0x00000001ff0c7424 */ /* 0x000fe400078e00ff */
[----:B0-----:R-:W-:-:S07]  /*12e0*/  IMAD.MOV.U32 R13, RZ, RZ, RZ ;  /* 0x000000ffff0d7224 */ /* 0x001fce00078e00ff */
[----:B------:R-:W-:-:S07]  /*12f0*/  LEPC R20, `(.L_x_13) ;  /* 0x000000001014794e */ /* 0x000fce0000000000 */
[----:B-123-5:R-:W-:Y:S05]  /*1300*/  CALL.ABS.NOINC R14 ;  /* 0x000000000e007343 */ /* 0x02efea0003c00000 */
.L_x_13:
[----:B------:R-:W-:-:S06]  /*1310*/  ULOP3.LUT UR4, UR37, 0x1, URZ, 0xfc, !UPT ;  /* 0x0000000125047892 */ /* 0x000fcc000f8efc3f */
[----:B------:R-:W-:-:S05]  /*1320*/  IMAD.U32 R0, RZ, RZ, UR4 ;  /* 0x00000004ff007e24 */ /* 0x000fca000f8e00ff */
[----:B------:R-:W-:-:S13]  /*1330*/  ISETP.NE.AND P0, PT, R0, 0x3, PT ;  /* 0x000000030000780c */ /* 0x000fda0003f05270 */
[----:B------:R-:W-:Y:S05]  /*1340*/  @!P0 BRA `(.L_x_14) ;  /* 0x0000000000048947 */ /* 0x000fea0003800000 */
[----:B------:R-:W-:Y:S01]  /*1350*/  BPT.TRAP 0x1 ;  /* 0x000000040000795c */ /* 0x000fe20000300000 */
.L_x_14:
[----:B------:R-:W-:Y:S01]  /*1360*/  IMAD.U32 R0, RZ, RZ, UR36 ;  /* 0x00000024ff007e24 */ /* 0x000fe2000f8e00ff */
[----:B-1----:R-:W-:-:S04]  /*1370*/  MOV R3, UR39 ;  /* 0x0000002700037c02 */ /* 0x002fc80008000f00 */
[----:B------:R-:W-:Y:S02]  /*1380*/  LEA R3, R3, UR46, 0x3 ;  /* 0x0000002e03037c11 */ /* 0x000fe4000f8e18ff */
[----:B------:R-:W-:-:S04]  /*1390*/  SHF.L.U32 R0, R0, 0x1f, RZ ;  /* 0x0000001f00007819 */ /* 0x000fc800000006ff */
[----:B------:R0:W1:Y:S01]  /*13a0*/  SYNCS.PHASECHK.TRANS64.TRYWAIT P1, [R3+URZ], R0 ;  /* 0x00000000030075a7 */ /* 0x000062000802017f */
[----:B------:R-:W-:Y:S05]  /*13b0*/  @!P0 BRA `(.L_x_15) ;  /* 0x0000000000048947 */ /* 0x000fea0003800000 */
[----:B------:R-:W-:Y:S01]  /*13c0*/  BPT.TRAP 0x1 ;  /* 0x000000040000795c */ /* 0x000fe20000300000 */
.L_x_15:
[----:B-1----:R-:W-:Y:S05]  /*13d0*/  @P1 BRA `(.L_x_16) ;  /* 0x0000000000081947 */ /* 0x002fea0003800000 */
[----:B------:R-:W1:Y:S02]  /*13e0*/  SYNCS.PHASECHK.TRANS64.TRYWAIT P1, [R3+URZ], R0 ;  /* 0x00000000030075a7 */ /* 0x000e64000802017f */
[----:B-1----:R-:W-:Y:S05]  /*13f0*/  @!P1 BRA `(.L_x_17) ;  /* 0x000001a000f49947 */ /* 0x002fea0003800000 */
.L_x_16:
[----:B------:R-:W-:-:S04]  /*1400*/  UISETP.LT.AND UP0, UPT, UR45, 0x1, UPT ;  /* 0x000000012d00788c */ /* 0x000fc8000bf01270 */
[----:B------:R-:W-:-:S04]  /*1410*/  USEL UR4, UR45, 0x1, UP0 ;  /* 0x000000012d047887 */ /* 0x000fc80008000000 */
[----:B------:R-:W-:-:S06]  /*1420*/  UIADD3 UR4, UR45, -UR4, URZ ;  /* 0x800000042d047290 */ /* 0x000fcc000fffe03f */
[----:B01----:R-:W-:Y:S02]  /*1430*/  IMAD.U32 R0, RZ, RZ, UR4 ;  /* 0x00000004ff007e24 */ /* 0x003fe4000f8e00ff */
[----:B------:R-:W-:Y:S01]  /*1440*/  IMAD.U32 R3, RZ, RZ, UR4 ;  /* 0x00000004ff037e24 */ /* 0x000fe2000f8e00ff */
[----:B------:R-:W-:Y:S05]  /*1450*/  WARPSYNC.ALL ;  /* 0x0000000000007948 */ /* 0x000fea0003800000 */
[----:B------:R-:W-:Y:S01]  /*1460*/  ISETP.GE.AND P1, PT, R0, 0x1, PT ;  /* 0x000000010000780c */ /* 0x000fe20003f26270 */
[----:B------:R-:W-:Y:S01]  /*1470*/  UIADD3 UR46, UR46, 0x18100, URZ ;  /* 0x000181002e2e7890 */ /* 0x000fe2000fffe03f */
[----:B------:R-:W-:Y:S01]  /*1480*/  WARPGROUP.ARRIVE ;  /* 0x00000000000079c5 */ /* 0x000fe20000000000 */
[----:B------:R-:W-:Y:S01]  /*1490*/  ULOP3.LUT UR4, UR47, 0x10000, URZ, 0xfc, !UPT ;  /* 0x000100002f047892 */ /* 0x000fe2000f8efc3f */
[----:B-----5:R0:W-:Y:S01]  /*14a0*/  STL [R1+0x2c4], R16 ;  /* 0x0002c41001007387 */ /* 0x0201e20000100800 */
[----:B------:R-:W-:-:S02]  /*14b0*/  USHF.R.U32.HI UR46, URZ, 0x4, UR46 ;  /* 0x000000043f2e7899 */ /* 0x000fc4000801162e */
[----:B------:R-:W-:Y:S01]  /*14c0*/  ULEA UR6, UR39, UR4, 0xb ;  /* 0x0000000427067291 */ /* 0x000fe2000f8e583f */
[----:B------:R1:W-:Y:S01]  /*14d0*/  STL [R1+0x2c0], R3 ;  /* 0x0002c00301007387 */ /* 0x0003e20000100800 */
[----:B------:R-:W-:Y:S01]  /*14e0*/  ULOP3.LUT UR5, UR46, 0x3fff, URZ, 0xc0, !UPT ;  /* 0x00003fff2e057892 */ /* 0x000fe2000f8ec03f */
[----:B------:R-:W-:Y:S01]  /*14f0*/  UMOV UR9, 0x40000040 ;  /* 0x4000004000097882 */ /* 0x000fe20000000000 */
[----:B------:R-:W-:Y:S02]  /*1500*/  UMOV UR11, 0x40000040 ;  /* 0x40000040000b7882 */ /* 0x000fe40000000000 */
[----:B------:R-:W-:Y:S01]  /*1510*/  ULOP3.LUT UR5, UR5, 0x2000000, URZ, 0xfc, !UPT ;  /* 0x0200000005057892 */ /* 0x000fe2000f8efc3f */
[----:B------:R4:W-:Y:S01]  /*1520*/  STL [R1+0x2bc], R2 ;  /* 0x0002bc0201007387 */ /* 0x0009e20000100800 */
[----:B------:R-:W-:Y:S02]  /*1530*/  UMOV UR8, UR6 ;  /* 0x0000000600087c82 */ /* 0x000fe40008000000 */
[----:B------:R-:W-:-:S07]  /*1540*/  ULEA UR7, UR39, UR5, 0xb ;  /* 0x0000000527077291 */ /* 0x000fce000f8e583f */
[----:B------:R-:W-:Y:S02]  /*1550*/  UMOV UR10, UR7 ;  /* 0x00000007000a7c82 */ /* 0x000fe40008000000 */
[----:B------:R-:W-:Y:S01]  /*1560*/  HGMMA.64x256x16.F32.BF16 R24, gdesc[UR8].tnspB, RZ, !UPT, gsb0 ;  /* 0x43e00000081879f0 */ /* 0x000fe2000c0018ff */
[----:B------:R-:W-:Y:S01]  /*1570*/  UIADD3 UR8, UR6, 0x400, URZ ;  /* 0x0000040006087890 */ /* 0x000fe2000fffe03f */
[----:B------:R-:W-:Y:S01]  /*1580*/  UMOV UR9, 0x40000040 ;  /* 0x4000004000097882 */ /* 0x000fe20000000000 */
[----:B------:R-:W-:Y:S02]  /*1590*/  WARPGROUP.DEPBAR.LE gsb0, 0x0 ;  /* 0x00008000000079c5 */ /* 0x000fe40000010000 */
[----:B------:R-:W-:Y:S01]  /*15a0*/  STL.64 [R1], R24 ;  /* 0x0000001801007387 */ /* 0x000fe20000100a00 */
[----:B------:R-:W-:Y:S01]  /*15b0*/  IMAD.MOV.U32 R235, RZ, RZ, R46 ;  /* 0x000000ffffeb7224 */ /* 0x000fe200078e002e */
[----:B------:R-:W-:Y:S01]  /*15c0*/  MOV R234, R47 ;  /* 0x0000002f00ea7202 */ /* 0x000fe20000000f00 */
[----:B------:R-:W-:Y:S01]  /*15d0*/  IMAD.MOV.U32 R233, RZ, RZ, R48 ;  /* 0x000000ffffe97224 */ /* 0x000fe200078e0030 */
[----:B------:R-:W-:Y:S01]  /*15e0*/  STL.64 [R1+0x8], R26 ;  /* 0x0000081a01007387 */ /* 0x000fe20000100a00 */
        /* <DEDUP_REMOVED lines=55> */
[----:B--2---:R-:W-:Y:S01]  /*1960*/  MOV R5, R147 ;  /* 0x0000009300057202 */ /* 0x004fe20000000f00 */
[----:B------:R-:W-:Y:S01]  /*1970*/  IMAD.MOV.U32 R168, RZ, RZ, R84 ;  /* 0x000000ffffa87224 */ /* 0x000fe200078e0054 */
[----:B------:R2:W-:Y:S01]  /*1980*/  STL.64 [R1+0x50], R44 ;  /* 0x0000502c01007387 */ /* 0x0005e20000100a00 */
[----:B------:R-:W-:-:S02]  /*1990*/  IMAD.MOV.U32 R169, RZ, RZ, R85 ;  /* 0x000000ffffa97224 */ /* 0x000fc400078e0055 */
[----:B------:R-:W-:Y:S01]  /*19a0*/  IMAD.MOV.U32 R170, RZ, RZ, R86 ;  /* 0x000000ffffaa7224 */ /* 0x000fe200078e0056 */
[----:B------:R-:W-:Y:S01]  /*19b0*/  STL [R1+0x578], R160 ;  /* 0x000578a001007387 */ /* 0x000fe20000100800 */
[----:B------:R-:W-:Y:S02]  /*19c0*/  IMAD.MOV.U32 R172, RZ, RZ, R88 ;  /* 0x000000ffffac7224 */ /* 0x000fe400078e0058 */
[----:B------:R-:W-:Y:S02]  /*19d0*/  IMAD.MOV.U32 R173, RZ, RZ, R89 ;  /* 0x000000ffffad7224 */ /* 0x000fe400078e0059 */
[----:B------:R-:W-:Y:S02]  /*19e0*/  IMAD.MOV.U32 R174, RZ, RZ, R90 ;  /* 0x000000ffffae7224 */ /* 0x000fe400078e005a */
[----:B------:R-:W-:Y:S02]  /*19f0*/  IMAD.MOV.U32 R175, RZ, RZ, R91 ;  /* 0x000000ffffaf7224 */ /* 0x000fe400078e005b */
[----:B------:R-:W-:-:S02]  /*1a00*/  IMAD.MOV.U32 R177, RZ, RZ, R93 ;  /* 0x000000ffffb17224 */ /* 0x000fc400078e005d */
[----:B------:R-:W-:Y:S02]  /*1a10*/  IMAD.MOV.U32 R178, RZ, RZ, R94 ;  /* 0x000000ffffb27224 */ /* 0x000fe400078e005e */
        /* <DEDUP_REMOVED lines=32> */
[----:B---3--:R-:W-:Y:S02]  /*1c20*/  IMAD.MOV.U32 R17, RZ, RZ, R135 ;  /* 0x000000ffff117224 */ /* 0x008fe400078e0087 */
[----:B0-----:R-:W-:Y:S02]  /*1c30*/  IMAD.MOV.U32 R16, RZ, RZ, R136 ;  /* 0x000000ffff107224 */ /* 0x001fe400078e0088 */
        /* <DEDUP_REMOVED lines=9> */
[----:B-1----:R-:W-:Y:S02]  /*1cd0*/  IMAD.MOV.U32 R3, RZ, RZ, R149 ;  /* 0x000000ffff037224 */ /* 0x002fe400078e0095 */
[----:B----4-:R-:W-:Y:S02]  /*1ce0*/  IMAD.MOV.U32 R2, RZ, RZ, R150 ;  /* 0x000000ffff027224 */ /* 0x010fe400078e0096 */
[----:B------:R-:W-:Y:S02]  /*1cf0*/  IMAD.MOV.U32 R0, RZ, RZ, R151 ;  /* 0x000000ffff007224 */ /* 0x000fe400078e0097 */
[----:B--2---:R-:W-:-:S06]  /*1d00*/  WARPGROUP.ARRIVE ;  /* 0x00000000000079c5 */ /* 0x004fcc0000000000 */
[----:B------:R-:W-:Y:S03]  /*1d10*/  HGMMA.64x256x16.F32.BF16 R24, gdesc[UR8].tnspB, RZ, !UPT, gsb0 ;  /* 0x43e00000081879f0 */ /* 0x000fe6000c0018ff */
[----:B------:R-:W-:Y:S02]  /*1d20*/  WARPGROUP.DEPBAR.LE gsb0, 0x0 ;  /* 0x00008000000079c5 */ /* 0x000fe40000010000 */
[----:B------:R-:W-:Y:S04]  /*1d30*/  STL.64 [R1+0x570], R150 ;  /* 0x0005709601007387 */ /* 0x000fe80000100a00 */
        /* <DEDUP_REMOVED lines=20> */
[----:B------:R0:W-:Y:S04]  /*1e80*/  STL.64 [R1+0x4c8], R108 ;  /* 0x0004c86c01007387 */ /* 0x0001e80000100a00 */
[----:B0-----:R-:W2:Y:S04]  /*1e90*/  LDL.LU R108, [R1] ;  /* 0x00000000016c7983 */ /* 0x001ea80000300800 */
[----:B------:R-:W2:Y:S04]  /*1ea0*/  LDL.LU R109, [R1+0x4] ;  /* 0x00000400016d7983 */ /* 0x000ea80000300800 */
        /* <DEDUP_REMOVED lines=19> */
[----:B------:R-:W2:Y:S01]  /*1fe0*/  LDL.LU R129, [R1+0x54] ;  /* 0x0000540001817983 */ /* 0x000ea20000300800 */
        /* <DEDUP_REMOVED lines=20> */
[----:B------:R-:W-:Y:S01]  /*2130*/  UIADD3 UR8, UR6, 0x2, URZ ;  /* 0x0000000206087890 */ /* 0x000fe2000fffe03f */
[----:B------:R-:W-:Y:S01]  /*2140*/  IMAD.MOV.U32 R143, RZ, RZ, R222 ;  /* 0x000000ffff8f7224 */ /* 0x000fe200078e00de */
[----:B------:R-:W-:Y:S01]  /*2150*/  UIADD3 UR10, UR7, 0x80, URZ ;  /* 0x00000080070a7890 */ /* 0x000fe2000fffe03f */
[----:B------:R-:W-:Y:S01]  /*2160*/  IMAD.MOV.U32 R144, RZ, RZ, R221 ;  /* 0x000000ffff907224 */ /* 0x000fe200078e00dd */
[----:B------:R-:W-:Y:S01]  /*2170*/  UMOV UR9, 0x40000040 ;  /* 0x4000004000097882 */ /* 0x000fe20000000000 */
[----:B------:R-:W-:Y:S01]  /*2180*/  IMAD.MOV.U32 R146, RZ, RZ, R219 ;  /* 0x000000ffff927224 */ /* 0x000fe200078e00db */
[----:B------:R-:W-:Y:S01]  /*2190*/  UMOV UR11, 0x40000040 ;  /* 0x40000040000b7882 */ /* 0x000fe20000000000 */
        /* <DEDUP_REMOVED lines=22> */
[----:B------:R-:W-:-:S06]  /*2300*/  IMAD.MOV.U32 R234, RZ, RZ, R2 ;  /* 0x000000ffffea7224 */ /* 0x000fcc00078e0002 */
[----:B--2---:R-:W-:-:S06]  /*2310*/  WARPGROUP.ARRIVE ;  /* 0x00000000000079c5 */ /* 0x004fcc0000000000 */
[----:B------:R-:W-:Y:S03]  /*2320*/  HGMMA.64x256x16.F32.BF16 R108, gdesc[UR8].tnspB, R108, gsb0 ;  /* 0x43e00000086c79f0 */ /* 0x000fe6000800186c */
[----:B------:R-:W-:Y:S02]  /*2330*/  WARPGROUP.DEPBAR.LE gsb0, 0x0 ;  /* 0x00008000000079c5 */ /* 0x000fe40000010000 */
[----:B------:R-:W-:Y:S04]  /*2340*/  STL.64 [R1], R108 ;  /* 0x0000006c01007387 */ /* 0x000fe80000100a00 */
        /* <DEDUP_REMOVED lines=63> */
[----:B0-----:R-:W2:Y:S04]  /*2740*/  LDL.LU R160, [R1+0x578] ;  /* 0x0005780001a07983 */ /* 0x001ea80000300800 */
[----:B------:R-:W3:Y:S04]  /*2750*/  LDL.LU.64 R150, [R1+0x570] ;  /* 0x0005700001967983 */ /* 0x000ee80000300a00 */
        /* <DEDUP_REMOVED lines=20> */
[----:B------:R-:W3:Y:S01]  /*28a0*/  LDL.LU.64 R108, [R1+0x4c8] ;  /* 0x0004c800016c7983 */ /* 0x000ee20000300a00 */
[----:B------:R-:W-:Y:S01]  /*28b0*/  UIADD3 UR8, UR6, 0x402, URZ ;  /* 0x0000040206087890 */ /* 0x000fe2000fffe03f */
[----:B------:R-:W-:Y:S01]  /*28c0*/  UMOV UR9, 0x40000040 ;  /* 0x4000004000097882 */ /* 0x000fe20000000000 */
[----:B---3--:R-:W-:-:S07]  /*28d0*/  WARPGROUP.ARRIVE ;  /* 0x00000000000079c5 */ /* 0x008fce0000000000 */
[----:B------:R-:W-:Y:S03]  /*28e0*/  HGMMA.64x256x16.F32.BF16 R24, gdesc[UR8].tnspB, R24, gsb0 ;  /* 0x43e00000081879f0 */ /* 0x000fe60008001818 */
        /* <DEDUP_REMOVED lines=65> */
[----:B0-----:R-:W3:Y:S04]  /*2d00*/  LDL.LU.64 R24, [R1] ;  /* 0x0000000001187983 */ /* 0x001ee80000300a00 */
        /* <DEDUP_REMOVED lines=63> */
[----:B------:R-:W-:-:S02]  /*3100*/  UIADD3 UR8, UR6, 0x4, URZ ;  /* 0x0000000406087890 */ /* 0x000fc4000fffe03f */
[----:B------:R-:W-:Y:S01]  /*3110*/  UIADD3 UR10, UR7, 0x100, URZ ;  /* 0x00000100070a7890 */ /* 0x000fe2000fffe03f */
[----:B------:R-:W-:Y:S01]  /*3120*/  UMOV UR9, 0x40000040 ;  /* 0x4000004000097882 */ /* 0x000fe20000000000 */
[----:B------:R-:W-:Y:S01]  /*3130*/  UMOV UR11, 0x40000040 ;  /* 0x40000040000b7882 */ /* 0x000fe20000000000 */
[----:B---3--:R-:W-:-:S06]  /*3140*/  WARPGROUP.ARRIVE ;  /* 0x00000000000079c5 */ /* 0x008fcc0000000000 */
[----:B------:R-:W-:Y:S03]  /*3150*/  HGMMA.64x256x16.F32.BF16 R24, gdesc[UR8].tnspB, R24, gsb0 ;  /* 0x43e00000081879f0 */ /* 0x000fe60008001818 */
[----:B------:R-:W-:Y:S02]  /*3160*/  WARPGROUP.DEPBAR.LE gsb0, 0x0 ;  /* 0x00008000000079c5 */ /* 0x000fe40000010000 */
[----:B------:R-:W-:Y:S01]  /*3170*/  STL.64 [R1], R24 ;  /* 0x0000001801007387 */ /* 0x000fe20000100a00 */
[----:B------:R-:W-:Y:S01]  /*3180*/  MOV R4, R150 ;  /* 0x0000009600047202 */ /* 0x000fe20000000f00 */
[----:B------:R-:W-:Y:S01]  /*3190*/  IMAD.MOV.U32 R0, RZ, RZ, R151 ;  /* 0x000000ffff007224 */ /* 0x000fe200078e0097 */
[----:B------:R-:W-:Y:S01]  /*31a0*/  MOV R9, R145 ;  /* 0x0000009100097202 */ /* 0x000fe20000000f00 */
        /* <DEDUP_REMOVED lines=36> */
[----:B------:R0:W-:Y:S01]  /*33f0*/  STL.64 [R1+0x50], R44 ;  /* 0x0000502c01007387 */ /* 0x0001e20000100a00 */
[----:B------:R-:W-:Y:S01]  /*3400*/  IMAD.MOV.U32 R210, RZ, RZ, R126 ;  /* 0x000000ffffd27224 */ /* 0x000fe200078e007e */
[----:B------:R-:W-:Y:S01]  /*3410*/  MOV R179, R95 ;  /* 0x0000005f00b37202 */ /* 0x000fe20000000f00 */
[----:B------:R-:W-:Y:S01]  /*3420*/  IMAD.MOV.U32 R211, RZ, RZ, R127 ;  /* 0x000000ffffd37224 */ /* 0x000fe200078e007f */
[----:B------:R-:W3:Y:S01]  /*3430*/  LDL.LU.64 R150, [R1+0x4c0] ;  /* 0x0004c00001967983 */ /* 0x000ee20000300a00 */
        /* <DEDUP_REMOVED lines=36> */
[----:B------:R-:W-:-:S02]  /*3680*/  IMAD.MOV.U32 R187, RZ, RZ, R103 ;  /* 0x000000ffffbb7224 */ /* 0x000fc400078e0067 */
[----:B------:R-:W-:Y:S01]  /*3690*/  IMAD.MOV.U32 R185, RZ, RZ, R101 ;  /* 0x000000ffffb97224 */ /* 0x000fe200078e0065 */
[----:B------:R-:W3:Y:S01]  /*36a0*/  LDL.LU.64 R130, [R1+0x470] ;  /* 0x0004700001827983 */ /* 0x000ee20000300a00 */
[----:B------:R-:W-:Y:S02]  /*36b0*/  IMAD.MOV.U32 R182, RZ, RZ, R98 ;  /* 0x000000ffffb67224 */ /* 0x000fe400078e0062 */
[----:B------:R-:W-:Y:S01]  /*36c0*/  IMAD.MOV.U32 R183, RZ, RZ, R99 ;  /* 0x000000ffffb77224 */ /* 0x000fe200078e0063 */
[----:B------:R-:W3:Y:S01]  /*36d0*/  LDL.LU.64 R128, [R1+0x468] ;  /* 0x0004680001807983 */ /* 0x000ee20000300a00 */
[----:B------:R-:W-:Y:S02]  /*36e0*/  IMAD.MOV.U32 R180, RZ, RZ, R96 ;  /* 0x000000ffffb47224 */ /* 0x000fe400078e0060 */
        /* <DEDUP_REMOVED lines=82> */
[----:B0-----:R-:W3:Y:S04]  /*3c10*/  LDL.LU.64 R44, [R1+0x318] ;  /* 0x00031800012c7983 */ /* 0x001ee80000300a00 */
        /* <DEDUP_REMOVED lines=11> */
[----:B------:R-:W-:-:S02]  /*3cd0*/  UMOV UR9, 0x40000040 ;  /* 0x4000004000097882 */ /* 0x000fc40000000000 */
[----:B--2---:R-:W-:Y:S01]  /*3ce0*/  STL [R1+0x2b8], R160 ;  /* 0x0002b8a001007387 */ /* 0x004fe20000100800 */
[----:B---3--:R-:W-:-:S06]  /*3cf0*/  WARPGROUP.ARRIVE ;  /* 0x00000000000079c5 */ /* 0x008fcc0000000000 */
        /* <DEDUP_REMOVED lines=57> */
[----:B------:R-:W-:-:S02]  /*4090*/  IMAD.MOV.U32 R140, RZ, RZ, R228 ;  /* 0x000000ffff8c7224 */ /* 0x000fc400078e00e4 */
[----:B------:R-:W-:Y:S02]  /*40a0*/  IMAD.MOV.U32 R141, RZ, RZ, R227 ;  /* 0x000000ffff8d7224 */ /* 0x000fe400078e00e3 */
[----:B------:R-:W-:Y:S01]  /*40b0*/  IMAD.MOV.U32 R142, RZ, RZ, R226 ;  /* 0x000000ffff8e7224 */ /* 0x000fe200078e00e2 */
[----:B------:R-:W-:Y:S01]  /*40c0*/  MOV R226, R12 ;  /* 0x0000000c00e27202 */ /* 0x000fe20000000f00 */
[----:B------:R-:W-:Y:S02]  /*40d0*/  IMAD.MOV.U32 R144, RZ, RZ, R224 ;  /* 0x000000ffff907224 */ /* 0x000fe400078e00e0 */
[----:B------:R-:W-:Y:S02]  /*40e0*/  IMAD.MOV.U32 R145, RZ, RZ, R223 ;  /* 0x000000ffff917224 */ /* 0x000fe400078e00df */
[----:B------:R-:W-:Y:S02]  /*40f0*/  IMAD.MOV.U32 R146, RZ, RZ, R222 ;  /* 0x000000ffff927224 */ /* 0x000fe400078e00de */
[----:B------:R-:W-:Y:S01]  /*4100*/  IMAD.MOV.U32 R147, RZ, RZ, R221 ;  /* 0x000000ffff937224 */ /* 0x000fe200078e00dd */
[----:B------:R-:W-:Y:S01]  /*4110*/  MOV R221, R18 ;  /* 0x0000001200dd7202 */ /* 0x000fe20000000f00 */
[----:B------:R-:W-:-:S02]  /*4120*/  IMAD.MOV.U32 R149, RZ, RZ, R219 ;  /* 0x000000ffff957224 */ /* 0x000fc400078e00db */
[----:B------:R-:W-:Y:S02]  /*4130*/  IMAD.MOV.U32 R150, RZ, RZ, R218 ;  /* 0x000000ffff967224 */ /* 0x000fe400078e00da */
[----:B------:R-:W-:Y:S02]  /*4140*/  IMAD.MOV.U32 R151, RZ, RZ, R217 ;  /* 0x000000ffff977224 */ /* 0x000fe400078e00d9 */
[----:B------:R-:W-:Y:S01]  /*4150*/  IMAD.MOV.U32 R160, RZ, RZ, R216 ;  /* 0x000000ffffa07224 */ /* 0x000fe200078e00d8 */
[----:B------:R-:W-:Y:S01]  /*4160*/  MOV R216, R23 ;  /* 0x0000001700d87202 */ /* 0x000fe20000000f00 */
[----:B------:R-:W-:Y:S02]  /*4170*/  IMAD.MOV.U32 R130, RZ, RZ, R16 ;  /* 0x000000ffff827224 */ /* 0x000fe400078e0010 */
        /* <DEDUP_REMOVED lines=8> */
[----:B------:R-:W-:Y:S01]  /*4200*/  IMAD.MOV.U32 R219, RZ, RZ, R20 ;  /* 0x000000ffffdb7224 */ /* 0x000fe200078e0014 */
[----:B------:R0:W5:Y:S01]  /*4210*/  LDL.LU R16, [R1+0x2c4] ;  /* 0x0002c40001107983 */ /* 0x0001620000300800 */
[----:B------:R-:W-:-:S02]  /*4220*/  IMAD.MOV.U32 R220, RZ, RZ, R19 ;  /* 0x000000ffffdc7224 */ /* 0x000fc400078e0013 */
[----:B------:R-:W-:Y:S01]  /*4230*/  IMAD.MOV.U32 R222, RZ, RZ, R17 ;  /* 0x000000ffffde7224 */ /* 0x000fe200078e0011 */
[----:B------:R0:W5:Y:S01]  /*4240*/  LDL.LU R3, [R1+0x2c0] ;  /* 0x0002c00001037983 */ /* 0x0001620000300800 */
[----:B------:R-:W-:Y:S02]  /*4250*/  IMAD.MOV.U32 R223, RZ, RZ, R15 ;  /* 0x000000ffffdf7224 */ /* 0x000fe400078e000f */
[----:B------:R-:W-:Y:S01]  /*4260*/  IMAD.MOV.U32 R224, RZ, RZ, R14 ;  /* 0x000000ffffe07224 */ /* 0x000fe200078e000e */
[----:B------:R0:W5:Y:S01]  /*4270*/  LDL.LU R2, [R1+0x2bc] ;  /* 0x0002bc0001027983 */ /* 0x0001620000300800 */
[----:B------:R-:W-:Y:S02]  /*4280*/  IMAD.MOV.U32 R225, RZ, RZ, R13 ;  /* 0x000000ffffe17224 */ /* 0x000fe400078e000d */
[----:B------:R-:W-:Y:S02]  /*4290*/  IMAD.MOV.U32 R227, RZ, RZ, R11 ;  /* 0x000000ffffe37224 */ /* 0x000fe400078e000b */
[----:B------:R-:W-:-:S02]  /*42a0*/  IMAD.MOV.U32 R228, RZ, RZ, R10 ;  /* 0x000000ffffe47224 */ /* 0x000fc400078e000a */
[----:B------:R-:W-:Y:S02]  /*42b0*/  IMAD.MOV.U32 R229, RZ, RZ, R9 ;  /* 0x000000ffffe57224 */ /* 0x000fe400078e0009 */
        /* <DEDUP_REMOVED lines=71> */
[----:B-1----:R0:W5:Y:S04]  /*4730*/  LDL.LU R160, [R1+0x2b8] ;  /* 0x0002b80001a07983 */ /* 0x0021680000300800 */
[----:B------:R-:W2:Y:S04]  /*4740*/  LDL.LU.64 R150, [R1+0x2b0] ;  /* 0x0002b00001967983 */ /* 0x000ea80000300a00 */
        /* <DEDUP_REMOVED lines=20> */
[----:B------:R-:W2:Y:S01]  /*4890*/  LDL.LU.64 R108, [R1+0x208] ;  /* 0x00020800016c7983 */ /* 0x000ea20000300a00 */
[----:B------:R-:W-:Y:S01]  /*48a0*/  UIADD3 UR8, UR6, 0x406, URZ ;  /* 0x0000040606087890 */ /* 0x000fe2000fffe03f */
[----:B------:R-:W-:Y:S01]  /*48b0*/  UMOV UR9, 0x40000040 ;  /* 0x4000004000097882 */ /* 0x000fe20000000000 */
[----:B--2---:R-:W-:-:S07]  /*48c0*/  WARPGROUP.ARRIVE ;  /* 0x00000000000079c5 */ /* 0x004fce0000000000 */
[----:B------:R-:W-:Y:S03]  /*48d0*/  HGMMA.64x256x16.F32.BF16 R24, gdesc[UR8].tnspB, R24, gsb0 ;  /* 0x43e00000081879f0 */ /* 0x000fe60008001818 */
[----:B------:R-:W-:Y:S02]  /*48e0*/  WARPGROUP.DEPBAR.LE gsb0, 0x0 ;  /* 0x00008000000079c5 */ /* 0x000fe40000010000 */
[----:B0-----:R-:W-:Y:S05]  /*48f0*/  @!P1 BRA `(.L_x_18) ;  /* 0x0000004000b49947 */ /* 0x001fea0003800000 */
[----:B------:R-:W-:-:S04]  /*4900*/  UIADD3 UR6, UR39, 0x1, URZ ;  /* 0x0000000127067890 */ /* 0x000fc8000fffe03f */
[----:B------:R-:W-:-:S04]  /*4910*/  UISETP.NE.AND UP0, UPT, UR6, 0x3, UPT ;  /* 0x000000030600788c */ /* 0x000fc8000bf05270 */
[----:B------:R-:W-:Y:S02]  /*4920*/  USEL UR7, URZ, 0x1, UP0 ;  /* 0x000000013f077887 */ /* 0x000fe40008000000 */
[----:B------:R-:W-:Y:S02]  /*4930*/  USEL UR6, UR6, URZ, UP0 ;  /* 0x0000003f06067287 */ /* 0x000fe40008000000 */
[----:B------:R-:W-:-:S06]  /*4940*/  ULOP3.LUT UR7, UR36, UR7, URZ, 0x3c, !UPT ;  /* 0x0000000724077292 */ /* 0x000fcc000f8e3c3f */
[----:B------:R-:W-:Y:S01]  /*4950*/  IMAD.U32 R0, RZ, RZ, UR7 ;  /* 0x00000007ff007e24 */ /* 0x000fe2000f8e00ff */
[----:B------:R-:W-:-:S06]  /*4960*/  UMOV UR7, UR39 ;  /* 0x0000002700077c82 */ /* 0x000fcc0008000000 */
.L_x_25:
[----:B------:R-:W-:Y:S05]  /*4970*/  @!P0 BRA `(.L_x_19) ;  /* 0x0000000000048947 */ /* 0x000fea0003800000 */
[----:B------:R-:W-:Y:S01]  /*4980*/  BPT.TRAP 0x1 ;  /* 0x000000040000795c */ /* 0x000fe20000300000 */
.L_x_19:
[----:B------:R-:W0:Y:S01]  /*4990*/  S2UR UR8, SR_CgaCtaId ;  /* 0x00000000000879c3 */ /* 0x000e220000008800 */
[----:B------:R-:W-:Y:S01]  /*49a0*/  UMOV UR12, 0x400 ;  /* 0x00000400000c7882 */ /* 0x000fe20000000000 */
[----:B------:R-:W-:Y:S01]  /*49b0*/  SHF.L.U32 R4, R0, 0x1f, RZ ;  /* 0x0000001f00047819 */ /* 0x000fe200000006ff */
[----:B0-----:R-:W-:-:S04]  /*49c0*/  ULEA UR12, UR8, UR12, 0x18 ;  /* 0x0000000c080c7291 */ /* 0x001fc8000f8ec03f */
[----:B------:R-:W-:-:S09]  /*49d0*/  ULEA UR8, UR6, UR12, 0x3 ;  /* 0x0000000c06087291 */ /* 0x000fd2000f8e183f */
[----:B------:R0:W1:Y:S01]  /*49e0*/  SYNCS.PHASECHK.TRANS64.TRYWAIT P1, [UR8], R4 ;  /* 0x00000004ff0075a7 */ /* 0x0000620008020148 */
[----:B------:R-:W-:Y:S05]  /*49f0*/  @!P0 BRA `(.L_x_20) ;  /* 0x0000000000048947 */ /* 0x000fea0003800000 */
[----:B------:R-:W-:Y:S01]  /*4a00*/  BPT.TRAP 0x1 ;  /* 0x000000040000795c */ /* 0x000fe20000300000 */
.L_x_20:
[----:B-1----:R-:W-:Y:S05]  /*4a10*/  @P1 BRA `(.L_x_21) ;  /* 0x0000000000081947 */ /* 0x002fea0003800000 */
[----:B------:R-:W1:Y:S02]  /*4a20*/  SYNCS.PHASECHK.TRANS64.TRYWAIT P1, [UR8], R4 ;  /* 0x00000004ff0075a7 */ /* 0x000e640008020148 */
[----:B-1----:R-:W-:Y:S05]  /*4a30*/  @!P1 BRA `(.L_x_22) ;  /* 0x0000016c00789947 */ /* 0x002fea0003800000 */
.L_x_21:
        /* <DEDUP_REMOVED lines=64> */
[----:B--2---:R-:W2:Y:S04]  /*4e40*/  LDL.LU.64 R24, [R1] ;  /* 0x0000000001187983 */ /* 0x004ea80000300a00 */
        /* <DEDUP_REMOVED lines=63> */
[----:B------:R-:W-:-:S02]  /*5240*/  ULEA UR13, UR6, UR4, 0xb ;  /* 0x00000004060d7291 */ /* 0x000fc4000f8e583f */
[----:B------:R-:W-:Y:S01]  /*5250*/  ULEA UR14, UR6, UR5, 0xb ;  /* 0x00000005060e7291 */ /* 0x000fe2000f8e583f */
[----:B-----5:R-:W-:Y:S01]  /*5260*/  STL [R1+0x2c8], R16 ;  /* 0x0002c81001007387 */ /* 0x020fe20000100800 */
[----:B------:R-:W-:Y:S01]  /*5270*/  UMOV UR9, 0x40000040 ;  /* 0x4000004000097882 */ /* 0x000fe20000000000 */
[----:B------:R-:W-:Y:S02]  /*5280*/  UMOV UR11, 0x40000040 ;  /* 0x40000040000b7882 */ /* 0x000fe40000000000 */
[----:B------:R-:W-:Y:S01]  /*5290*/  UMOV UR8, UR13 ;  /* 0x0000000d00087c82 */ /* 0x000fe20008000000 */
[----:B------:R-:W-:Y:S01]  /*52a0*/  STL [R1+0x2c4], R3 ;  /* 0x0002c40301007387 */ /* 0x000fe20000100800 */
[----:B------:R-:W-:-:S03]  /*52b0*/  UMOV UR10, UR14 ;  /* 0x0000000e000a7c82 */ /* 0x000fc60008000000 */
[----:B------:R3:W-:Y:S04]  /*52c0*/  STL [R1+0x2c0], R2 ;  /* 0x0002c00201007387 */ /* 0x0007e80000100800 */
[----:B------:R4:W-:Y:S01]  /*52d0*/  STL [R1+0x2bc], R0 ;  /* 0x0002bc0001007387 */ /* 0x0009e20000100800 */
[----:B--2---:R-:W-:-:S06]  /*52e0*/  WARPGROUP.ARRIVE ;  /* 0x00000000000079c5 */ /* 0x004fcc0000000000 */
[----:B------:R-:W-:Y:S03]  /*52f0*/  HGMMA.64x256x16.F32.BF16 R24, gdesc[UR8].tnspB, R24, gsb0 ;  /* 0x43e00000081879f0 */ /* 0x000fe60008001818 */
[----:B------:R-:W-:Y:S02]  /*5300*/  WARPGROUP.DEPBAR.LE gsb0, 0x0 ;  /* 0x00008000000079c5 */ /* 0x000fe40000010000 */
[----:B------:R-:W-:Y:S01]  /*5310*/  STL.64 [R1], R24 ;  /* 0x0000001801007387 */ /* 0x000fe20000100a00 */
[----:B---3--:R-:W-:Y:S01]  /*5320*/  IMAD.MOV.U32 R2, RZ, RZ, R150 ;  /* 0x000000ffff027224 */ /* 0x008fe200078e0096 */
[----:B----4-:R-:W-:Y:S01]  /*5330*/  MOV R0, R151 ;  /* 0x0000009700007202 */ /* 0x010fe20000000f00 */
[----:B01----:R-:W-:Y:S01]  /*5340*/  IMAD.MOV.U32 R4, RZ, RZ, R148 ;  /* 0x000000ffff047224 */ /* 0x003fe200078e0094 */
        /* <DEDUP_REMOVED lines=40> */
[----:B------:R-:W2:Y:S01]  /*55d0*/  LDL.LU.64 R150, [R1+0x780] ;  /* 0x0007800001967983 */ /* 0x000ea20000300a00 */
        /* <DEDUP_REMOVED lines=64> */
[----:B------:R-:W-:-:S02]  /*59e0*/  IMAD.MOV.U32 R162, RZ, RZ, R78 ;  /* 0x000000ffffa27224 */ /* 0x000fc400078e004e */
[----:B------:R-:W-:Y:S01]  /*59f0*/  IMAD.MOV.U32 R213, RZ, RZ, R76 ;  /* 0x000000ffffd57224 */ /* 0x000fe200078e004c */
[----:B------:R-:W2:Y:S01]  /*5a00*/  LDL.LU.64 R116, [R1+0x6f8] ;  /* 0x0006f80001747983 */ /* 0x000ea20000300a00 */
[----:B------:R-:W-:Y:S02]  /*5a10*/  IMAD.MOV.U32 R161, RZ, RZ, R77 ;  /* 0x000000ffffa17224 */ /* 0x000fe400078e004d */
[----:B------:R-:W-:Y:S01]  /*5a20*/  IMAD.MOV.U32 R158, RZ, RZ, R74 ;  /* 0x000000ffff9e7224 */ /* 0x000fe200078e004a */
[----:B------:R-:W2:Y:S01]  /*5a30*/  LDL.LU.64 R114, [R1+0x6f0] ;  /* 0x0006f00001727983 */ /* 0x000ea20000300a00 */
[----:B------:R-:W-:Y:S02]  /*5a40*/  IMAD.MOV.U32 R156, RZ, RZ, R72 ;  /* 0x000000ffff9c7224 */ /* 0x000fe400078e0048 */
        /* <DEDUP_REMOVED lines=29> */
[----:B------:R-:W-:-:S03]  /*5c20*/  IMAD.MOV.U32 R235, RZ, RZ, R46 ;  /* 0x000000ffffeb7224 */ /* 0x000fc600078e002e */
        /* <DEDUP_REMOVED lines=24> */
[----:B0-----:R-:W2:Y:S04]  /*5db0*/  LDL.LU.64 R44, [R1+0x5d8] ;  /* 0x0005d800012c7983 */ /* 0x001ea80000300a00 */
        /* <DEDUP_REMOVED lines=11> */
[----:B------:R-:W-:-:S02]  /*5e70*/  UMOV UR9, 0x40000040 ;  /* 0x4000004000097882 */ /* 0x000fc40000000000 */
[----:B------:R-:W-:Y:S01]  /*5e80*/  STL [R1+0x580], R160 ;  /* 0x000580a001007387 */ /* 0x000fe20000100800 */
[----:B--2---:R-:W-:-:S06]  /*5e90*/  WARPGROUP.ARRIVE ;  /* 0x00000000000079c5 */ /* 0x004fcc0000000000 */
        /* <DEDUP_REMOVED lines=61> */
[----:B------:R-:W-:Y:S01]  /*6270*/  IMAD.MOV.U32 R140, RZ, RZ, R225 ;  /* 0x000000ffff8c7224 */ /* 0x000fe200078e00e1 */
[----:B------:R-:W-:Y:S01]  /*6280*/  MOV R225, R11 ;  /* 0x0000000b00e17202 */ /* 0x000fe20000000f00 */
[----:B------:R-:W-:Y:S02]  /*6290*/  IMAD.MOV.U32 R142, RZ, RZ, R223 ;  /* 0x000000ffff8e7224 */ /* 0x000fe400078e00df */
[----:B------:R-:W-:Y:S02]  /*62a0*/  IMAD.MOV.U32 R143, RZ, RZ, R222 ;  /* 0x000000ffff8f7224 */ /* 0x000fe400078e00de */
[----:B------:R-:W-:Y:S01]  /*62b0*/  IMAD.MOV.U32 R144, RZ, RZ, R221 ;  /* 0x000000ffff907224 */ /* 0x000fe200078e00dd */
[----:B------:R-:W-:Y:S01]  /*62c0*/  MOV R221, R15 ;  /* 0x0000000f00dd7202 */ /* 0x000fe20000000f00 */
[----:B------:R-:W-:Y:S02]  /*62d0*/  IMAD.MOV.U32 R146, RZ, RZ, R219 ;  /* 0x000000ffff927224 */ /* 0x000fe400078e00db */
        /* <DEDUP_REMOVED lines=23> */
[----:B------:R-:W-:Y:S01]  /*6450*/  IMAD.MOV.U32 R235, RZ, RZ, R0 ;  /* 0x000000ffffeb7224 */ /* 0x000fe200078e0000 */
[----:B------:R-:W-:Y:S02]  /*6460*/  UIADD3 UR8, UR13, 0x2, URZ ;  /* 0x000000020d087890 */ /* 0x000fe4000fffe03f */
[----:B------:R-:W-:Y:S01]  /*6470*/  UIADD3 UR10, UR14, 0x80, URZ ;  /* 0x000000800e0a7890 */ /* 0x000fe2000fffe03f */
[----:B------:R-:W-:Y:S01]  /*6480*/  UMOV UR9, 0x40000040 ;  /* 0x4000004000097882 */ /* 0x000fe20000000000 */
[----:B------:R-:W-:Y:S01]  /*6490*/  UMOV UR11, 0x40000040 ;  /* 0x40000040000b7882 */ /* 0x000fe20000000000 */
        /* <DEDUP_REMOVED lines=236> */
[----:B------:R-:W-:Y:S01]  /*7360*/  STL.64 [R1+0x30], R36 ;  /* 0x0000302401007387 */ /* 0x000fe20000100a00 */
[----:B------:R-:W-:-:S03]  /*7370*/  IMAD.MOV.U32 R5, RZ, RZ, R150 ;  /* 0x000000ffff057224 */ /* 0x000fc600078e0096 */
[----:B------:R-:W-:Y:S01]  /*7380*/  STL.64 [R1+0x38], R38 ;  /* 0x0000382601007387 */ /* 0x000fe20000100a00 */
[----:B------:R-:W-:-:S03]  /*7390*/  MOV R4, R151 ;  /* 0x0000009700047202 */ /* 0x000fc60000000f00 */
[----:B------:R-:W-:Y:S01]  /*73a0*/  STL.64 [R1+0x40], R40 ;  /* 0x0000402801007387 */ /* 0x000fe20000100a00 */
[----:B------:R-:W-:-:S03]  /*73b0*/  IMAD.MOV.U32 R7, RZ, RZ, R148 ;  /* 0x000000ffff077224 */ /* 0x000fc600078e0094 */
[----:B------:R-:W-:Y:S01]  /*73c0*/  STL.64 [R1+0x48], R42 ;  /* 0x0000482a01007387 */ /* 0x000fe20000100a00 */
[----:B------:R-:W-:Y:S01]  /*73d0*/  IMAD.MOV.U32 R6, RZ, RZ, R149 ;  /* 0x000000ffff067224 */ /* 0x000fe200078e0095 */
[----:B------:R-:W-:Y:S02]  /*73e0*/  MOV R8, R147 ;  /* 0x0000009300087202 */ /* 0x000fe40000000f00 */
[----:B------:R0:W-:Y:S01]  /*73f0*/  STL.64 [R1+0x50], R44 ;  /* 0x0000502c01007387 */ /* 0x0001e20000100a00 */
[----:B------:R-:W-:-:S03]  /*7400*/  IMAD.MOV.U32 R9, RZ, RZ, R146 ;  /* 0x000000ffff097224 */ /* 0x000fc600078e0092 */
[----:B------:R-:W3:Y:S01]  /*7410*/  LDL.LU.64 R150, [R1+0x4c8] ;  /* 0x0004c80001967983 */ /* 0x000ee20000300a00 */
[----:B------:R-:W-:Y:S01]  /*7420*/  IMAD.MOV.U32 R11, RZ, RZ, R144 ;  /* 0x000000ffff0b7224 */ /* 0x000fe200078e0090 */
[----:B------:R-:W-:Y:S01]  /*7430*/  MOV R12, R143 ;  /* 0x0000008f000c7202 */ /* 0x000fe20000000f00 */
[----:B------:R-:W-:Y:S01]  /*7440*/  IMAD.MOV.U32 R10, RZ, RZ, R145 ;  /* 0x000000ffff0a7224 */ /* 0x000fe200078e0091 */
[----:B------:R-:W3:Y:S01]  /*7450*/  LDL.LU.64 R148, [R1+0x4c0] ;  /* 0x0004c00001947983 */ /* 0x000ee20000300a00 */
        /* <DEDUP_REMOVED lines=252> */
[----:B------:R-:W-:Y:S01]  /*8420*/  IMAD.MOV.U32 R228, RZ, RZ, R11 ;  /* 0x000000ffffe47224 */ /* 0x000fe200078e000b */
[----:B------:R0:W5:Y:S01]  /*8430*/  LDL.LU R0, [R1+0x2bc] ;  /* 0x0002bc0001007983 */ /* 0x0001620000300800 */
        /* <DEDUP_REMOVED lines=101> */
[----:B------:R-:W-:Y:S01]  /*8a90*/  BPT.TRAP 0x1 ;  /* 0x000000040000795c */ /* 0x000fe20000300000 */
.L_x_23:
[----:B------:R-:W-:Y:S02]  /*8aa0*/  UISETP.GT.U32.AND UP0, UPT, UR37, 0x1, UPT ;  /* 0x000000012500788c */ /* 0x000fe4000bf04070 */
[----:B------:R-:W-:-:S04]  /*8ab0*/  ULEA UR12, UR7, UR12, 0x3 ;  /* 0x0000000c070c7291 */ /* 0x000fc8000f8e183f */
[----:B------:R-:W-:Y:S01]  /*8ac0*/  UIADD3 UR12, UR12, 0x18, URZ ;  /* 0x000000180c0c7890 */ /* 0x000fe2000fffe03f */
[----:B------:R-:W-:-:S03]  /*8ad0*/  PLOP3.LUT P1, PT, PT, PT, UP0, 0x80, 0x0 ;  /* 0x000000000000781c */ /* 0x000fc60003f2f008 */
[----:B------:R-:W-:-:S09]  /*8ae0*/  UPRMT UR12, URZ, 0x654, UR12 ;  /* 0x000006543f0c7896 */ /* 0x000fd2000800000c */
[----:B------:R-:W-:Y:S01]  /*8af0*/  SYNCS.ARRIVE.TRANS64.RED.A1T0 RZ, [UR12], RZ ;  /* 0x000000ffffff79a7 */ /* 0x000fe2000810040c */
[----:B------:R-:W-:Y:S05]  /*8b00*/  @P1 BRA `(.L_x_24) ;  /* 0x0000000000041947 */ /* 0x000fea0003800000 */
[----:B------:R-:W-:Y:S01]  /*8b10*/  BPT.TRAP 0x1 ;  /* 0x000000040000795c */ /* 0x000fe20000300000 */
.L_x_24:
[----:B------:R-:W-:Y:S01]  /*8b20*/  UIADD3 UR6, UR6, 0x1, URZ ;  /* 0x0000000106067890 */ /* 0x000fe2000fffe03f */
[C---:B-----5:R-:W-:Y:S01]  /*8b30*/  ISETP.GT.AND P1, PT, R3.reuse, 0x1, PT ;  /* 0x000000010300780c */ /* 0x060fe20003f24270 */
[----:B------:R-:W-:Y:S01]  /*8b40*/  UIADD3 UR7, UR7, 0x1, URZ ;  /* 0x0000000107077890 */ /* 0x000fe2000fffe03f */
[----:B------:R-:W-:Y:S01]  /*8b50*/  VIADD R3, R3, 0xffffffff ;  /* 0xffffffff03037836 */ /* 0x000fe20000000000 */
[----:B------:R-:W-:Y:S02]  /*8b60*/  UISETP.NE.AND UP0, UPT, UR6, 0x3, UPT ;  /* 0x000000030600788c */ /* 0x000fe4000bf05270 */
[----:B------:R-:W-:Y:S02]  /*8b70*/  UISETP.NE.AND UP1, UPT, UR7, 0x3, UPT ;  /* 0x000000030700788c */ /* 0x000fe4000bf25270 */
[----:B------:R-:W-:Y:S02]  /*8b80*/  USEL UR8, URZ, 0x1, UP0 ;  /* 0x000000013f087887 */ /* 0x000fe40008000000 */
[----:B------:R-:W-:-:S02]  /*8b90*/  USEL UR6, UR6, URZ, UP0 ;  /* 0x0000003f06067287 */ /* 0x000fc40008000000 */
[----:B------:R-:W-:Y:S02]  /*8ba0*/  USEL UR7, UR7, URZ, UP1 ;  /* 0x0000003f07077287 */ /* 0x000fe40008800000 */
[----:B------:R-:W-:Y:S01]  /*8bb0*/  LOP3.LUT R0, R0, UR8, RZ, 0x3c, !PT ;  /* 0x0000000800007c12 */ /* 0x000fe2000f8e3cff */
[----:B------:R-:W-:Y:S09]  /*8bc0*/  @P1 BRA `(.L_x_25) ;  /* 0xffffffbc00681947 */ /* 0x000ff2000383ffff */
.L_x_18:
[----:B------:R-:W0:Y:S02]  /*8bd0*/  LDC R0, c[0x0][0x28c] ;  /* 0x0000a300ff007b82 */ /* 0x000e240000000800 */
[----:B0-----:R-:W-:-:S13]  /*8be0*/  ISETP.GE.AND P1, PT, R0, 0x1, PT ;  /* 0x000000010000780c */ /* 0x001fda0003f26270 */
[----:B------:R-:W-:Y:S05]  /*8bf0*/  @!P1 BRA `(.L_x_26) ;  /* 0x00000000004c9947 */ /* 0x000fea0003800000 */
[----:B------:R-:W-:Y:S05]  /*8c00*/  @!P0 BRA `(.L_x_27) ;  /* 0x0000000000048947 */ /* 0x000fea0003800000 */
[----:B------:R-:W-:Y:S01]  /*8c10*/  BPT.TRAP 0x1 ;  /* 0x000000040000795c */ /* 0x000fe20000300000 */
.L_x_27:
[----:B------:R-:W0:Y:S01]  /*8c20*/  S2UR UR7, SR_CgaCtaId ;  /* 0x00000000000779c3 */ /* 0x000e220000008800 */
[----:B------:R-:W-:-:S04]  /*8c30*/  UISETP.LT.AND UP0, UPT, UR45, 0x1, UPT ;  /* 0x000000012d00788c */ /* 0x000fc8000bf01270 */
[----:B------:R-:W-:Y:S02]  /*8c40*/  USEL UR6, UR45, 0x1, UP0 ;  /* 0x000000012d067887 */ /* 0x000fe40008000000 */
[----:B------:R-:W-:Y:S02]  /*8c50*/  UISETP.GT.U32.AND UP0, UPT, UR37, 0x1, UPT ;  /* 0x000000012500788c */ /* 0x000fe4000bf04070 */
[----:B------:R-:W-:-:S04]  /*8c60*/  UIADD3 UR6, UR39, UR45, -UR6 ;  /* 0x0000002d27067290 */ /* 0x000fc8000fffe806 */
[----:B------:R-:W-:Y:S01]  /*8c70*/  UIMAD.WIDE.U32 UR4, UR6, -0x55555555, URZ ;  /* 0xaaaaaaab060478a5 */ /* 0x000fe2000f8e003f */
[----:B------:R-:W-:-:S03]  /*8c80*/  PLOP3.LUT P0, PT, PT, PT, UP0, 0x80, 0x0 ;  /* 0x000000000000781c */ /* 0x000fc60003f0f008 */
[----:B------:R-:W-:-:S03]  /*8c90*/  USHF.R.U32.HI UR4, URZ, 0x1, UR5 ;  /* 0x000000013f047899 */ /* 0x000fc60008011605 */
[----:B------:R-:W-:Y:S01]  /*8ca0*/  UMOV UR5, 0x400 ;  /* 0x0000040000057882 */ /* 0x000fe20000000000 */
[----:B------:R-:W-:Y:S02]  /*8cb0*/  UIMAD UR6, UR4, -0x3, UR6 ;  /* 0xfffffffd040678a4 */ /* 0x000fe4000f8e0206 */
[----:B0-----:R-:W-:-:S04]  /*8cc0*/  ULEA UR5, UR7, UR5, 0x18 ;  /* 0x0000000507057291 */ /* 0x001fc8000f8ec03f */
[----:B------:R-:W-:-:S04]  /*8cd0*/  ULEA UR6, UR6, UR5, 0x3 ;  /* 0x0000000506067291 */ /* 0x000fc8000f8e183f */
[----:B------:R-:W-:-:S04]  /*8ce0*/  UIADD3 UR6, UR6, 0x18, URZ ;  /* 0x0000001806067890 */ /* 0x000fc8000fffe03f */
[----:B------:R-:W-:-:S09]  /*8cf0*/  UPRMT UR6, URZ, 0x654, UR6 ;  /* 0x000006543f067896 */ /* 0x000fd20008000006 */
[----:B------:R-:W-:Y:S01]  /*8d00*/  SYNCS.ARRIVE.TRANS64.RED.A1T0 RZ, [UR6], RZ ;  /* 0x000000ffffff79a7 */ /* 0x000fe20008100406 */
[----:B------:R-:W-:Y:S05]  /*8d10*/  @P0 BRA `(.L_x_26) ;  /* 0x0000000000040947 */ /* 0x000fea0003800000 */
[----:B------:R-:W-:Y:S01]  /*8d20*/  BPT.TRAP 0x1 ;  /* 0x000000040000795c */ /* 0x000fe20000300000 */
.L_x_26:
[----:B------:R-:W0:Y:S01]  /*8d30*/  S2R R8, SR_TID.X ;  /* 0x0000000000087919 */ /* 0x000e220000002100 */
[----:B------:R-:W-:Y:S01]  /*8d40*/  IMAD.MOV.U32 R19, RZ, RZ, 0x6540 ;  /* 0x00006540ff137424 */ /* 0x000fe200078e00ff */
[----:B------:R-:W-:Y:S01]  /*8d50*/  USHF.R.S32.HI UR10, URZ, 0x1f, UR44 ;  /* 0x0000001f3f0a7899 */ /* 0x000fe2000801142c */
[----:B-----5:R-:W-:Y:S01]  /*8d60*/  LOP3.LUT R4, R160, 0x1, RZ, 0xc0, !PT ;  /* 0x00000001a0047812 */ /* 0x020fe200078ec0ff */
[----:B------:R-:W-:Y:S01]  /*8d70*/  ULDC.64 UR8, c[0x0][0x5d0] ;  /* 0x0001740000087ab9 */ /* 0x000fe20000000a00 */
[----:B------:R-:W-:Y:S01]  /*8d80*/  UIMAD.WIDE UR6, UR42, 0x100, URZ ;  /* 0x000001002a0678a5 */ /* 0x000fe2000f8e023f */
[----:B------:R-:W-:Y:S01]  /*8d90*/  IMAD.U32 R6, RZ, RZ, UR8 ;  /* 0x00000008ff067e24 */ /* 0x000fe2000f8e00ff */
[----:B------:R-:W-:Y:S01]  /*8da0*/  UIMAD UR4, UR10, UR8, URZ ;  /* 0x000000080a0472a4 */ /* 0x000fe2000f8e023f */
[----:B------:R-:W-:Y:S01]  /*8db0*/  SHF.L.U32 R3, R4, 0x6, RZ ;  /* 0x0000000604037819 */ /* 0x000fe200000006ff */
[----:B------:R-:W-:Y:S02]  /*8dc0*/  USHF.L.U32 UR42, UR42, 0x8, URZ ;  /* 0x000000082a2a7899 */ /* 0x000fe4000800063f */
[----:B------:R-:W-:Y:S01]  /*8dd0*/  UIMAD UR4, UR44, UR9, UR4 ;  /* 0x000000092c0472a4 */ /* 0x000fe2000f8e0204 */
[----:B------:R-:W-:Y:S01]  /*8de0*/  ULDC UR8, c[0x0][0x284] ;  /* 0x0000a10000087ab9 */ /* 0x000fe20000000800 */
[----:B------:R-:W-:Y:S01]  /*8df0*/  UIADD3 UR39, UR45, UR39, URZ ;  /* 0x000000272d277290 */ /* 0x000fe2000fffe03f */
[----:B------:R-:W-:Y:S01]  /*8e00*/  IMAD.U32 R17, RZ, RZ, UR8 ;  /* 0x00000008ff117e24 */ /* 0x000fe2000f8e00ff */
[----:B------:R-:W-:-:S02]  /*8e10*/  UISETP.GE.U32.AND UP2, UPT, UR45, 0x3, UPT ;  /* 0x000000032d00788c */ /* 0x000fc4000bf46070 */
[----:B------:R-:W-:-:S04]  /*8e20*/  UISETP.GT.U32.AND UP1, UPT, UR39, 0x2, UPT ;  /* 0x000000022700788c */ /* 0x000fc8000bf24070 */
[----:B------:R-:W-:Y:S01]  /*8e30*/  UISETP.LT.U32.AND UP1, UPT, UR45, 0x3, UP1 ;  /* 0x000000032d00788c */ /* 0x000fe20008f21070 */
[C---:B0-----:R-:W-:Y:S01]  /*8e40*/  IMAD.SHL.U32 R18, R8.reuse, 0x2, RZ ;  /* 0x0000000208127824 */ /* 0x041fe200078e00ff */
[----:B------:R-:W-:Y:S02]  /*8e50*/  SHF.R.U32.HI R0, RZ, 0x2, R8 ;  /* 0x00000002ff007819 */ /* 0x000fe40000011608 */
[----:B------:R-:W-:Y:S02]  /*8e60*/  LOP3.LUT R5, R8, 0x60, RZ, 0xc0, !PT ;  /* 0x0000006008057812 */ /* 0x000fe400078ec0ff */
[----:B------:R-:W-:Y:S02]  /*8e70*/  LOP3.LUT R18, R18, 0x6, RZ, 0xc0, !PT ;  /* 0x0000000612127812 */ /* 0x000fe400078ec0ff */
[----:B------:R-:W-:Y:S02]  /*8e80*/  LOP3.LUT R0, R0, 0x7, RZ, 0xc0, !PT ;  /* 0x0000000700007812 */ /* 0x000fe400078ec0ff */
[----:B------:R-:W-:Y:S01]  /*8e90*/  PRMT R18, R18, R19, UR43 ;  /* 0x0000002b12127e16 */ /* 0x000fe20008000013 */
[----:B------:R-:W-:Y:S01]  /*8ea0*/  USHF.L.U32 UR43, UR43, 0x8, URZ ;  /* 0x000000082b2b7899 */ /* 0x000fe2000800063f */
[----:B------:R-:W-:-:S02]  /*8eb0*/  SHF.R.U32.HI R5, RZ, 0x1, R5 ;  /* 0x00000001ff057819 */ /* 0x000fc40000011605 */
[----:B------:R-:W-:Y:S02]  /*8ec0*/  SHF.R.S32.HI R19, RZ, 0x1f, R18 ;  /* 0x0000001fff137819 */ /* 0x000fe40000011412 */
[--C-:B------:R-:W-:Y:S02]  /*8ed0*/  LOP3.LUT R3, R3, 0x40, R0.reuse, 0xe2, !PT ;  /* 0x0000004003037812 */ /* 0x100fe400078ee200 */
[----:B------:R-:W-:Y:S01]  /*8ee0*/  IADD3 R0, RZ, -R5, -R0 ;  /* 0x80000005ff007210 */ /* 0x000fe20007ffe800 */
[----:B------:R-:W-:Y:S01]  /*8ef0*/  IMAD.WIDE.U32 R6, R6, UR44, R18 ;  /* 0x0000002c06067c25 */ /* 0x000fe2000f8e0012 */
[----:B------:R-:W-:-:S03]  /*8f00*/  LOP3.LUT R3, R3, UR6, R5, 0xfe, !PT ;  /* 0x0000000603037c12 */ /* 0x000fc6000f8efe05 */
[----:B------:R-:W-:Y:S01]  /*8f10*/  IMAD R0, R4, -0x40, R0 ;  /* 0xffffffc004007824 */ /* 0x000fe200078e0200 */
[----:B------:R-:W-:Y:S01]  /*8f20*/  IADD3 R7, R7, UR4, RZ ;  /* 0x0000000407077c10 */ /* 0x000fe2000fffe0ff */
[----:B------:R-:W-:Y:S01]  /*8f30*/  ULDC UR4, c[0x0][0x288] ;  /* 0x0000a20000047ab9 */ /* 0x000fe20000000800 */
[----:B------:R-:W-:Y:S01]  /*8f40*/  IMAD.MOV.U32 R4, RZ, RZ, -0x2 ;  /* 0xfffffffeff047424 */ /* 0x000fe200078e00ff */
[----:B------:R-:W-:Y:S01]  /*8f50*/  UISETP.GE.AND UP0, UPT, UR43, UR4, UPT ;  /* 0x000000042b00728c */ /* 0x000fe2000bf06270 */
[----:B------:R-:W-:Y:S02]  /*8f60*/  IADD3 R17, R17, -UR42, R0 ;  /* 0x8000002a11117c10 */ /* 0x000fe4000fffe000 */
[----:B------:R-:W-:Y:S01]  /*8f70*/  LOP3.LUT R0, R8, 0x3, RZ, 0xc0, !PT ;  /* 0x0000000308007812 */ /* 0x000fe200078ec0ff */
[----:B------:R-:W-:Y:S02]  /*8f80*/  UISETP.GE.OR UP0, UPT, UR42, UR8, UP0 ;  /* 0x000000082a00728c */ /* 0x000fe40008706670 */
[----:B------:R-:W-:-:S02]  /*8f90*/  USEL UR8, URZ, 0x1, !UP1 ;  /* 0x000000013f087887 */ /* 0x000fc4000c800000 */
[----:B------:R-:W-:Y:S01]  /*8fa0*/  IMAD R0, R0, R4, UR4 ;  /* 0x0000000400007e24 */ /* 0x000fe2000f8e0204 */
[----:B------:R-:W-:Y:S01]  /*8fb0*/  UIMAD.WIDE.U32 UR4, UR39, -0x55555555, URZ ;  /* 0xaaaaaaab270478a5 */ /* 0x000fe2000f8e003f */
[----:B------:R-:W-:Y:S01]  /*8fc0*/  PLOP3.LUT P0, PT, PT, PT, UP0, 0x80, 0x0 ;  /* 0x000000000000781c */ /* 0x000fe20003f0f008 */
[----:B------:R-:W-:Y:S01]  /*8fd0*/  ULOP3.LUT UR36, UR36, UR8, URZ, 0x3c, !UPT ;  /* 0x0000000824247292 */ /* 0x000fe2000f8e3c3f */
[----:B------:R-:W-:Y:S01]  /*8fe0*/  VIADD R0, R0, -UR43 ;  /* 0x8000002b00007c36 */ /* 0x000fe20008000000 */
[----:B------:R-:W-:Y:S01]  /*8ff0*/  USHF.R.U32.HI UR4, URZ, 0x1, UR5 ;  /* 0x000000013f047899 */ /* 0x000fe20008011605 */
[----:B------:R-:W-:-:S03]  /*9000*/  UMOV UR42, 0xffffffff ;  /* 0xffffffff002a7882 */ /* 0x000fc60000000000 */
[----:B------:R-:W-:Y:S02]  /*9010*/  UIMAD UR39, UR4, -0x3, UR39 ;  /* 0xfffffffd042778a4 */ /* 0x000fe4000f8e0227 */
[----:B------:R-:W-:-:S04]  /*9020*/  @UP2 ULOP3.LUT UR36, UR36, 0x1, UR4, 0x78, !UPT ;  /* 0x0000000124242892 */ /* 0x000fc8000f8e7804 */
[----:B------:R-:W-:Y:S08]  /*9030*/  @P0 BRA `(.L_x_28) ;  /* 0x0000010400d80947 */ /* 0x000ff00003800000 */
[----:B------:R-:W-:Y:S01]  /*9040*/  FSETP.NEU.AND P0, PT, R16, RZ, PT ;  /* 0x000000ff1000720b */ /* 0x000fe20003f0d000 */
[----:B------:R-:W-:Y:S01]  /*9050*/  ULDC.64 UR8, c[0x0][0x5c8] ;  /* 0x0001720000087ab9 */ /* 0x000fe20000000a00 */
[----:B------:R-:W-:Y:S01]  /*9060*/  ISETP.GT.AND P3, PT, R17, RZ, PT ;  /* 0x000000ff1100720c */ /* 0x000fe20003f64270 */
[----:B------:R-:W-:Y:S01]  /*9070*/  UIMAD UR4, UR7, UR8, URZ ;  /* 0x00000008070472a4 */ /* 0x000fe2000f8e023f */
[----:B------:R-:W-:Y:S01]  /*9080*/  MOV R10, UR9 ;  /* 0x00000009000a7c02 */ /* 0x000fe20008000f00 */
[C---:B------:R-:W-:Y:S01]  /*9090*/  IMAD.WIDE.U32 R6, R3.reuse, UR8, R6 ;  /* 0x0000000803067c25 */ /* 0x040fe2000f8e0006 */
[----:B------:R-:W-:Y:S01]  /*90a0*/  BSSY B0, `(.L_x_28) ;  /* 0x000106f000007945 */ /* 0x000fe20003800000 */
[----:B------:R-:W-:Y:S02]  /*90b0*/  ISETP.GT.AND P1, PT, R0, RZ, P3 ;  /* 0x000000ff0000720c */ /* 0x000fe40001f24270 */
[----:B------:R-:W-:-:S04]  /*90c0*/  IMAD R10, R3, R10, UR4 ;  /* 0x00000004030a7e24 */ /* 0x000fc8000f8e020a */
[----:B------:R-:W-:Y:S01]  /*90d0*/  IMAD.IADD R10, R7, 0x1, R10 ;  /* 0x00000001070a7824 */ /* 0x000fe200078e020a */
[----:B------:R-:W-:Y:S06]  /*90e0*/  @!P0 BRA `(.L_x_29) ;  /* 0x000000b800108947 */ /* 0x000fec0003800000 */
[----:B------:R-:W0:Y:S01]  /*90f0*/  LDC.64 R22, c[0x0][0x5b8] ;  /* 0x00016e00ff167b82 */ /* 0x000e220000000a00 */
[----:B------:R-:W2:Y:S01]  /*9100*/  LDL.LU R11, [R1] ;  /* 0x00000000010b7983 */ /* 0x000ea20000300800 */
[----:B------:R-:W-:-:S06]  /*9110*/  ULDC.64 UR4, c[0x0][0x5c0] ;  /* 0x0001700000047ab9 */ /* 0x000fcc0000000a00 */
[----:B------:R-:W1:Y:S08]  /*9120*/  LDC.64 R14, c[0x0][0x5b0] ;  /* 0x00016c00ff0e7b82 */ /* 0x000e700000000a00 */
[----:B------:R-:W3:Y:S01]  /*9130*/  LDC.64 R12, c[0x0][0x5a8] ;  /* 0x00016a00ff0c7b82 */ /* 0x000ee20000000a00 */
[C---:B0-----:R-:W-:Y:S02]  /*9140*/  IMAD R157, R22.reuse, UR10, RZ ;  /* 0x0000000a169d7c24 */ /* 0x041fe4000f8e02ff */
[----:B------:R-:W-:-:S04]  /*9150*/  IMAD.WIDE.U32 R152, R22, UR44, R18 ;  /* 0x0000002c16987c25 */ /* 0x000fc8000f8e0012 */
[----:B------:R-:W-:Y:S02]  /*9160*/  IMAD R157, R23, UR44, R157 ;  /* 0x0000002c179d7c24 */ /* 0x000fe4000f8e029d */
[----:B-1----:R-:W-:Y:S02]  /*9170*/  IMAD R156, R14, UR7, RZ ;  /* 0x000000070e9c7c24 */ /* 0x002fe4000f8e02ff */
[----:B------:R-:W-:Y:S02]  /*9180*/  IMAD.IADD R21, R153, 0x1, R157 ;  /* 0x0000000199157824 */ /* 0x000fe400078e029d */
[----:B------:R-:W-:Y:S02]  /*9190*/  IMAD.MOV.U32 R20, RZ, RZ, R152 ;  /* 0x000000ffff147224 */ /* 0x000fe400078e0098 */
[C---:B------:R-:W-:Y:S02]  /*91a0*/  IMAD R156, R3.reuse, R15, R156 ;  /* 0x0000000f039c7224 */ /* 0x040fe400078e029c */
[----:B------:R-:W-:-:S05]  /*91b0*/  IMAD.WIDE.U32 R4, R3, R14, R20 ;  /* 0x0000000e03047225 */ /* 0x000fca00078e0014 */
[----:B------:R-:W-:Y:S02]  /*91c0*/  IADD3 R5, R5, R156, RZ ;  /* 0x0000009c05057210 */ /* 0x000fe40007ffe0ff */
[----:B---3--:R-:W-:-:S04]  /*91d0*/  LEA R8, P0, R4, R12, 0x1 ;  /* 0x0000000c04087211 */ /* 0x008fc800078008ff */
[----:B------:R-:W-:-:S05]  /*91e0*/  LEA.HI.X R9, R4, R13, R5, 0x1, P0 ;  /* 0x0000000d04097211 */ /* 0x000fca00000f0c05 */
[----:B------:R-:W3:Y:S01]  /*91f0*/  @P1 LDG.E.LTC128B.U16 R23, desc[UR40][R8.64] ;  /* 0x0000002808171981 */ /* 0x000ee2000c1e1520 */
[----:B------:R-:W-:Y:S01]  /*9200*/  BSSY B1, `(.L_x_30) ;  /* 0x0000011000017945 */ /* 0x000fe20003800000 */
[----:B---3--:R-:W-:-:S04]  /*9210*/  IMAD.U32 R4, R23, 0x10000, RZ ;  /* 0x0001000017047824 */ /* 0x008fc800078e00ff */
[----:B------:R-:W-:-:S04]  /*9220*/  FMUL R4, R4, R16 ;  /* 0x0000001004047220 */ /* 0x000fc80000400000 */
[----:B--2---:R-:W-:Y:S01]  /*9230*/  FFMA R7, R11, R2, R4 ;  /* 0x000000020b077223 */ /* 0x004fe20000000004 */
[----:B------:R-:W-:-:S04]  /*9240*/  LEA R4, P0, R6, UR4, 0x1 ;  /* 0x0000000406047c11 */ /* 0x000fc8000f8008ff */
[----:B------:R-:W-:Y:S02]  /*9250*/  LEA.HI.X R5, R6, UR5, R10, 0x1, P0 ;  /* 0x0000000506057c11 */ /* 0x000fe400080f0c0a */
[----:B------:R-:W-:-:S05]  /*9260*/  F2FP.BF16.F32.PACK_AB R6, RZ, R7 ;  /* 0x00000007ff06723e */ /* 0x000fca00000010ff */
[----:B------:R0:W-:Y:S02]  /*9270*/  @P1 STG.E.U16 desc[UR40][R4.64], R6 ;  /* 0x0000000604001986 */ /* 0x0001e4000c101528 */
[----:B0-----:R-:W-:-:S04]  /*9280*/  IMAD.WIDE.U32 R6, R3, R14, R18 ;  /* 0x0000000e03067225 */ /* 0x001fc800078e0012 */
[----:B------:R-:W-:Y:S02]  /*9290*/  IMAD.IADD R7, R156, 0x1, R7 ;  /* 0x000000019c077824 */ /* 0x000fe400078e0207 */
[----:B------:R-:W-:-:S04]  /*92a0*/  IMAD.WIDE.U32 R6, R22, UR44, R6 ;  /* 0x0000002c16067c25 */ /* 0x000fc8000f8e0006 */
[----:B------:R-:W-:Y:S01]  /*92b0*/  IMAD.IADD R7, R157, 0x1, R7 ;  /* 0x000000019d077824 */ /* 0x000fe200078e0207 */
[----:B------:R-:W-:-:S04]  /*92c0*/  LEA R10, P0, R6, R12, 0x1 ;  /* 0x0000000c060a7211 */ /* 0x000fc800078008ff */
[----:B------:R-:W-:Y:S02]  /*92d0*/  LEA.HI.X R11, R6, R13, R7, 0x1, P0 ;  /* 0x0000000d060b7211 */ /* 0x000fe400000f0c07 */
[----:B------:R-:W-:-:S13]  /*92e0*/  ISETP.GT.AND P0, PT, R0, 0x1, P3 ;  /* 0x000000010000780c */ /* 0x000fda0001f04270 */
[----:B------:R-:W-:Y:S05]  /*92f0*/  @!P0 BRA `(.L_x_31) ;  /* 0x0000000000048947 */ /* 0x000fea0003800000 */
[----:B------:R0:W5:Y:S02]  /*9300*/  LDG.E.LTC128B.U16 R23, desc[UR40][R10.64+0x2] ;  /* 0x000002280a177981 */ /* 0x000164000c1e1520 */
.L_x_31:
[----:B------:R-:W-:Y:S05]  /*9310*/  BSYNC B1 ;  /* 0x0000000000017941 */ /* 0x000fea0003800000 */
.L_x_30:
[----:B------:R-:W2:Y:S01]  /*9320*/  LDL.LU R7, [R1+0x4] ;  /* 0x0000040001077983 */ /* 0x000ea20000300800 */
[----:B-----5:R-:W-:Y:S01]  /*9330*/  SHF.L.U32 R6, R23, 0x10, RZ ;  /* 0x0000001017067819 */ /* 0x020fe200000006ff */
[C---:B------:R-:W-:Y:S01]  /*9340*/  IMAD.SHL.U32 R154, R14.reuse, 0x8, RZ ;  /* 0x000000080e9a7824 */ /* 0x040fe200078e00ff */
[----:B------:R-:W-:Y:S01]  /*9350*/  SHF.L.U64.HI R155, R14, 0x3, R15 ;  /* 0x000000030e9b7819 */ /* 0x000fe2000001020f */
[----:B------:R-:W3:Y:S02]  /*9360*/  LDL.LU R158, [R1+0x8] ;  /* 0x00000800019e7983 */ /* 0x000ee40000300800 */
[----:B------:R-:W-:-:S04]  /*9370*/  FMUL R6, R6, R16 ;  /* 0x0000001006067220 */ /* 0x000fc80000400000 */
[----:B--2---:R-:W-:-:S05]  /*9380*/  FFMA R6, R7, R2, R6 ;  /* 0x0000000207067223 */ /* 0x004fca0000000006 */
[----:B------:R-:W-:-:S05]  /*9390*/  F2FP.BF16.F32.PACK_AB R6, RZ, R6 ;  /* 0x00000006ff06723e */ /* 0x000fca00000010ff */
[----:B------:R1:W-:Y:S01]  /*93a0*/  @P0 STG.E.U16 desc[UR40][R4.64+0x2], R6 ;  /* 0x0000020604000986 */ /* 0x0003e2000c101528 */
[----:B------:R-:W-:-:S04]  /*93b0*/  ISETP.GT.AND P0, PT, R17, 0x8, PT ;  /* 0x000000081100780c */ /* 0x000fc80003f04270 */
[----:B------:R-:W-:Y:S01]  /*93c0*/  ISETP.GT.AND P1, PT, R0, RZ, P0 ;  /* 0x000000ff0000720c */ /* 0x000fe20000724270 */
[----:B-1----:R-:W-:-:S04]  /*93d0*/  IMAD.WIDE.U32 R6, R3, R14, R154 ;  /* 0x0000000e03067225 */ /* 0x002fc800078e009a */
[----:B------:R-:W-:Y:S01]  /*93e0*/  IMAD.IADD R156, R156, 0x1, R7 ;  /* 0x000000019c9c7824 */ /* 0x000fe200078e0207 */
[----:B------:R-:W-:-:S05]  /*93f0*/  IADD3 R7, P2, R152, R6, RZ ;  /* 0x0000000698077210 */ /* 0x000fca0007f5e0ff */
[----:B------:R-:W-:Y:S01]  /*9400*/  IMAD.X R9, R156, 0x1, R21, P2 ;  /* 0x000000019c097824 */ /* 0x000fe200010e0615 */
[----:B------:R-:W-:-:S04]  /*9410*/  LEA R8, P2, R7, R12, 0x1 ;  /* 0x0000000c07087211 */ /* 0x000fc800078408ff */
[----:B------:R-:W-:-:S05]  /*9420*/  LEA.HI.X R9, R7, R13, R9, 0x1, P2 ;  /* 0x0000000d07097211 */ /* 0x000fca00010f0c09 */
[----:B------:R1:W2:Y:S01]  /*9430*/  @P1 LDG.E.LTC128B.U16 R23, desc[UR40][R8.64] ;  /* 0x0000002808171981 */ /* 0x0002a2000c1e1520 */
[----:B------:R-:W-:Y:S01]  /*9440*/  IADD3 R6, P2, R18, R6, RZ ;  /* 0x0000000612067210 */ /* 0x000fe20007f5e0ff */
[----:B------:R-:W-:Y:S01]  /*9450*/  BSSY B1, `(.L_x_32) ;  /* 0x0000016000017945 */ /* 0x000fe20003800000 */
[----:B------:R-:W-:Y:S02]  /*9460*/  ISETP.GT.AND P4, PT, R0, 0x1, P0 ;  /* 0x000000010000780c */ /* 0x000fe40000784270 */
[----:B------:R-:W-:Y:S01]  /*9470*/  IADD3.X R7, R19, R156, RZ, P2, !PT ;  /* 0x0000009c13077210 */ /* 0x000fe200017fe4ff */
[----:B------:R-:W-:Y:S02]  /*9480*/  IMAD.U32 R156, RZ, RZ, UR9 ;  /* 0x00000009ff9c7e24 */ /* 0x000fe4000f8e00ff */
[----:B------:R-:W-:-:S04]  /*9490*/  IMAD.WIDE.U32 R6, R22, UR44, R6 ;  /* 0x0000002c16067c25 */ /* 0x000fc8000f8e0006 */
[----:B------:R-:W-:Y:S01]  /*94a0*/  IMAD.IADD R7, R157, 0x1, R7 ;  /* 0x000000019d077824 */ /* 0x000fe200078e0207 */
[----:B-1----:R-:W-:-:S04]  /*94b0*/  LEA R8, P2, R6, R12, 0x1 ;  /* 0x0000000c06087211 */ /* 0x002fc800078408ff */
[----:B------:R-:W-:Y:S01]  /*94c0*/  LEA.HI.X R9, R6, R13, R7, 0x1, P2 ;  /* 0x0000000d06097211 */ /* 0x000fe200010f0c07 */
[----:B--2---:R-:W-:-:S04]  /*94d0*/  IMAD.U32 R6, R23, 0x10000, RZ ;  /* 0x0001000017067824 */ /* 0x004fc800078e00ff */
[----:B------:R-:W-:-:S04]  /*94e0*/  FMUL R6, R6, R16 ;  /* 0x0000001006067220 */ /* 0x000fc80000400000 */
[----:B---3--:R-:W-:Y:S01]  /*94f0*/  FFMA R7, R158, R2, R6 ;  /* 0x000000029e077223 */ /* 0x008fe20000000006 */
[----:B------:R-:W-:Y:S01]  /*9500*/  IMAD.U32 R158, RZ, RZ, UR8 ;  /* 0x00000008ff9e7e24 */ /* 0x000fe2000f8e00ff */
[----:B------:R-:W-:-:S03]  /*9510*/  MOV R6, UR8 ;  /* 0x0000000800067c02 */ /* 0x000fc60008000f00 */
[----:B------:R-:W-:Y:S01]  /*9520*/  IMAD.SHL.U32 R158, R158, 0x10, RZ ;  /* 0x000000109e9e7824 */ /* 0x000fe200078e00ff */
[----:B------:R-:W-:Y:S02]  /*9530*/  SHF.L.U64.HI R156, R6, 0x4, R156 ;  /* 0x00000004069c7819 */ /* 0x000fe4000001029c */
[----:B------:R-:W-:Y:S02]  /*9540*/  F2FP.BF16.F32.PACK_AB R7, RZ, R7 ;  /* 0x00000007ff07723e */ /* 0x000fe400000010ff */
[----:B------:R-:W-:Y:S02]  /*9550*/  IADD3 R6, P2, R158, R4, RZ ;  /* 0x000000049e067210 */ /* 0x000fe40007f5e0ff */
[----:B------:R-:W-:-:S03]  /*9560*/  PRMT R159, R7, 0x7610, R159 ;  /* 0x00007610079f7816 */ /* 0x000fc6000000009f */
[----:B------:R-:W-:-:S05]  /*9570*/  IMAD.X R7, R156, 0x1, R5, P2 ;  /* 0x000000019c077824 */ /* 0x000fca00010e0605 */
[----:B------:R1:W-:Y:S01]  /*9580*/  @P1 STG.E.U16 desc[UR40][R6.64], R159 ;  /* 0x0000009f06001986 */ /* 0x0003e2000c101528 */
[----:B------:R-:W-:Y:S05]  /*9590*/  @!P4 BRA `(.L_x_33) ;  /* 0x000000000004c947 */ /* 0x000fea0003800000 */
[----:B------:R2:W5:Y:S02]  /*95a0*/  LDG.E.LTC128B.U16 R23, desc[UR40][R8.64+0x2] ;  /* 0x0000022808177981 */ /* 0x000564000c1e1520 */
.L_x_33:
[----:B------:R-:W-:Y:S05]  /*95b0*/  BSYNC B1 ;  /* 0x0000000000017941 */ /* 0x000fea0003800000 */
.L_x_32:
[----:B------:R-:W3:Y:S01]  /*95c0*/  LDL.LU R161, [R1+0xc] ;  /* 0x00000c0001a17983 */ /* 0x000ee20000300800 */
[----:B-1---5:R-:W-:Y:S01]  /*95d0*/  SHF.L.U32 R159, R23, 0x10, RZ ;  /* 0x00000010179f7819 */ /* 0x022fe200000006ff */
[----:B------:R-:W-:Y:S01]  /*95e0*/  BSSY B1, `(.L_x_34) ;  /* 0x0000008000017945 */ /* 0x000fe20003800000 */
[----:B------:R-:W-:-:S03]  /*95f0*/  ISETP.GT.AND P1, PT, R0, 0x8, P3 ;  /* 0x000000080000780c */ /* 0x000fc60001f24270 */
[----:B------:R-:W-:-:S04]  /*9600*/  FMUL R159, R159, R16 ;  /* 0x000000109f9f7220 */ /* 0x000fc80000400000 */
[----:B---3--:R-:W-:-:S05]  /*9610*/  FFMA R159, R161, R2, R159 ;  /* 0x00000002a19f7223 */ /* 0x008fca000000009f */
[----:B------:R-:W-:-:S05]  /*9620*/  F2FP.BF16.F32.PACK_AB R159, RZ, R159 ;  /* 0x0000009fff9f723e */ /* 0x000fca00000010ff */
[----:B------:R1:W-:Y:S01]  /*9630*/  @P4 STG.E.U16 desc[UR40][R6.64+0x2], R159 ;  /* 0x0000029f06004986 */ /* 0x0003e2000c101528 */
[----:B------:R-:W-:Y:S05]  /*9640*/  @!P1 BRA `(.L_x_35) ;  /* 0x0000000000049947 */ /* 0x000fea0003800000 */
[----:B------:R3:W5:Y:S02]  /*9650*/  LDG.E.LTC128B.U16 R23, desc[UR40][R10.64+0x10] ;  /* 0x000010280a177981 */ /* 0x000764000c1e1520 */
.L_x_35:
[----:B------:R-:W-:Y:S05]  /*9660*/  BSYNC B1 ;  /* 0x0000000000017941 */ /* 0x000fea0003800000 */
.L_x_34:
[----:B------:R-:W4:Y:S01]  /*9670*/  LDL.LU R161, [R1+0x10] ;  /* 0x0000100001a17983 */ /* 0x000f220000300800 */
[----:B-1---5:R-:W-:Y:S01]  /*9680*/  IMAD.U32 R159, R23, 0x10000, RZ ;  /* 0x00010000179f7824 */ /* 0x022fe200078e00ff */
[----:B------:R-:W-:Y:S01]  /*9690*/  ISETP.GT.AND P2, PT, R0, 0x9, P3 ;  /* 0x000000090000780c */ /* 0x000fe20001f44270 */
[----:B------:R-:W-:Y:S02]  /*96a0*/  BSSY B1, `(.L_x_36) ;  /* 0x0000007000017945 */ /* 0x000fe40003800000 */
[----:B------:R-:W-:-:S04]  /*96b0*/  FMUL R159, R159, R16 ;  /* 0x000000109f9f7220 */ /* 0x000fc80000400000 */
[----:B----4-:R-:W-:-:S05]  /*96c0*/  FFMA R159, R161, R2, R159 ;  /* 0x00000002a19f7223 */ /* 0x010fca000000009f */
[----:B------:R-:W-:-:S05]  /*96d0*/  F2FP.BF16.F32.PACK_AB R159, RZ, R159 ;  /* 0x0000009fff9f723e */ /* 0x000fca00000010ff */
[----:B------:R1:W-:Y:S01]  /*96e0*/  @P1 STG.E.U16 desc[UR40][R4.64+0x10], R159 ;  /* 0x0000109f04001986 */ /* 0x0003e2000c101528 */
[----:B------:R-:W-:Y:S05]  /*96f0*/  @!P2 BRA `(.L_x_37) ;  /* 0x000000000004a947 */ /* 0x000fea0003800000 */
[----:B------:R4:W5:Y:S02]  /*9700*/  LDG.E.LTC128B.U16 R23, desc[UR40][R10.64+0x12] ;  /* 0x000012280a177981 */ /* 0x000964000c1e1520 */
.L_x_37:
[----:B------:R-:W-:Y:S05]  /*9710*/  BSYNC B1 ;  /* 0x0000000000017941 */ /* 0x000fea0003800000 */
.L_x_36:
[----:B------:R-:W2:Y:S01]  /*9720*/  LDL.LU R161, [R1+0x14] ;  /* 0x0000140001a17983 */ /* 0x000ea20000300800 */
[----:B-1---5:R-:W-:Y:S01]  /*9730*/  IMAD.U32 R159, R23, 0x10000, RZ ;  /* 0x00010000179f7824 */ /* 0x022fe200078e00ff */
[----:B------:R-:W-:Y:S01]  /*9740*/  ISETP.GT.AND P1, PT, R0, 0x8, P0 ;  /* 0x000000080000780c */ /* 0x000fe20000724270 */
[----:B------:R-:W-:Y:S02]  /*9750*/  BSSY B1, `(.L_x_38) ;  /* 0x0000007000017945 */ /* 0x000fe40003800000 */
[----:B------:R-:W-:-:S04]  /*9760*/  FMUL R159, R159, R16 ;  /* 0x000000109f9f7220 */ /* 0x000fc80000400000 */
[----:B--2---:R-:W-:-:S05]  /*9770*/  FFMA R159, R161, R2, R159 ;  /* 0x00000002a19f7223 */ /* 0x004fca000000009f */
[----:B------:R-:W-:-:S05]  /*9780*/  F2FP.BF16.F32.PACK_AB R159, RZ, R159 ;  /* 0x0000009fff9f723e */ /* 0x000fca00000010ff */
[----:B------:R1:W-:Y:S01]  /*9790*/  @P2 STG.E.U16 desc[UR40][R4.64+0x12], R159 ;  /* 0x0000129f04002986 */ /* 0x0003e2000c101528 */
[----:B------:R-:W-:Y:S05]  /*97a0*/  @!P1 BRA `(.L_x_39) ;  /* 0x0000000000049947 */ /* 0x000fea0003800000 */
[----:B------:R2:W5:Y:S02]  /*97b0*/  LDG.E.LTC128B.U16 R23, desc[UR40][R8.64+0x10] ;  /* 0x0000102808177981 */ /* 0x000564000c1e1520 */
.L_x_39:
[----:B------:R-:W-:Y:S05]  /*97c0*/  BSYNC B1 ;  /* 0x0000000000017941 */ /* 0x000fea0003800000 */
.L_x_38:
[----:B------:R-:W3:Y:S01]  /*97d0*/  LDL.LU R161, [R1+0x18] ;  /* 0x0000180001a17983 */ /* 0x000ee20000300800 */
[----:B-1---5:R-:W-:Y:S01]  /*97e0*/  IMAD.U32 R159, R23, 0x10000, RZ ;  /* 0x00010000179f7824 */ /* 0x022fe200078e00ff */
[----:B------:R-:W-:Y:S01]  /*97f0*/  ISETP.GT.AND P2, PT, R0, 0x9, P0 ;  /* 0x000000090000780c */ /* 0x000fe20000744270 */
[----:B------:R-:W-:Y:S02]  /*9800*/  BSSY B1, `(.L_x_40) ;  /* 0x0000007000017945 */ /* 0x000fe40003800000 */
[----:B------:R-:W-:-:S04]  /*9810*/  FMUL R159, R159, R16 ;  /* 0x000000109f9f7220 */ /* 0x000fc80000400000 */
[----:B---3--:R-:W-:-:S05]  /*9820*/  FFMA R159, R161, R2, R159 ;  /* 0x00000002a19f7223 */ /* 0x008fca000000009f */
[----:B------:R-:W-:-:S05]  /*9830*/  F2FP.BF16.F32.PACK_AB R159, RZ, R159 ;  /* 0x0000009fff9f723e */ /* 0x000fca00000010ff */
[----:B------:R1:W-:Y:S01]  /*9840*/  @P1 STG.E.U16 desc[UR40][R6.64+0x10], R159 ;  /* 0x0000109f06001986 */ /* 0x0003e2000c101528 */
[----:B------:R-:W-:Y:S05]  /*9850*/  @!P2 BRA `(.L_x_41) ;  /* 0x000000000004a947 */ /* 0x000fea0003800000 */
[----:B------:R3:W5:Y:S02]  /*9860*/  LDG.E.LTC128B.U16 R23, desc[UR40][R8.64+0x12] ;  /* 0x0000122808177981 */ /* 0x000764000c1e1520 */
.L_x_41:
[----:B------:R-:W-:Y:S05]  /*9870*/  BSYNC B1 ;  /* 0x0000000000017941 */ /* 0x000fea0003800000 */
.L_x_40:
[----:B------:R-:W2:Y:S01]  /*9880*/  LDL.LU R161, [R1+0x1c] ;  /* 0x00001c0001a17983 */ /* 0x000ea20000300800 */
[----:B-1---5:R-:W-:Y:S01]  /*9890*/  SHF.L.U32 R159, R23, 0x10, RZ ;  /* 0x00000010179f7819 */ /* 0x022fe200000006ff */
[----:B------:R-:W-:Y:S01]  /*98a0*/  BSSY B1, `(.L_x_42) ;  /* 0x0000008000017945 */ /* 0x000fe20003800000 */
[----:B------:R-:W-:-:S03]  /*98b0*/  ISETP.GT.AND P1, PT, R0, 0x10, P3 ;  /* 0x000000100000780c */ /* 0x000fc60001f24270 */
[----:B------:R-:W-:-:S04]  /*98c0*/  FMUL R159, R159, R16 ;  /* 0x000000109f9f7220 */ /* 0x000fc80000400000 */
[----:B--2---:R-:W-:-:S05]  /*98d0*/  FFMA R159, R161, R2, R159 ;  /* 0x00000002a19f7223 */ /* 0x004fca000000009f */
[----:B------:R-:W-:-:S05]  /*98e0*/  F2FP.BF16.F32.PACK_AB R159, RZ, R159 ;  /* 0x0000009fff9f723e */ /* 0x000fca00000010ff */
[----:B------:R1:W-:Y:S01]  /*98f0*/  @P2 STG.E.U16 desc[UR40][R6.64+0x12], R159 ;  /* 0x0000129f06002986 */ /* 0x0003e2000c101528 */
[----:B------:R-:W-:Y:S05]  /*9900*/  @!P1 BRA `(.L_x_43) ;  /* 0x0000000000049947 */ /* 0x000fea0003800000 */
[----:B------:R2:W5:Y:S02]  /*9910*/  LDG.E.LTC128B.U16 R23, desc[UR40][R10.64+0x20] ;  /* 0x000020280a177981 */ /* 0x000564000c1e1520 */
.L_x_43:
[----:B------:R-:W-:Y:S05]  /*9920*/  BSYNC B1 ;  /* 0x0000000000017941 */ /* 0x000fea0003800000 */
.L_x_42:
        /* <DEDUP_REMOVED lines=10> */
.L_x_45:
[----:B------:R-:W-:Y:S05]  /*99d0*/  BSYNC B1 ;  /* 0x0000000000017941 */ /* 0x000fea0003800000 */
.L_x_44:
        /* <DEDUP_REMOVED lines=10> */
.L_x_47:
[----:B------:R-:W-:Y:S05]  /*9a80*/  BSYNC B1 ;  /* 0x0000000000017941 */ /* 0x000fea0003800000 */
.L_x_46:
        /* <DEDUP_REMOVED lines=10> */
.L_x_49:
[----:B------:R-:W-:Y:S05]  /*9b30*/  BSYNC B1 ;  /* 0x0000000000017941 */ /* 0x000fea0003800000 */
.L_x_48:
        /* <DEDUP_REMOVED lines=10> */
.L_x_51:
[----:B------:R-:W-:Y:S05]  /*9be0*/  BSYNC B1 ;  /* 0x0000000000017941 */ /* 0x000fea0003800000 */
.L_x_50:
        /* <DEDUP_REMOVED lines=10> */
.L_x_53:
[----:B------:R-:W-:Y:S05]  /*9c90*/  BSYNC B1 ;  /* 0x0000000000017941 */ /* 0x000fea0003800000 */
.L_x_52:
        /* <DEDUP_REMOVED lines=10> */
.L_x_55:
[----:B------:R-:W-:Y:S05]  /*9d40*/  BSYNC B1 ;  /* 0x0000000000017941 */ /* 0x000fea0003800000 */
.L_x_54:
        /* <DEDUP_REMOVED lines=10> */
.L_x_57:
[----:B------:R-:W-:Y:S05]  /*9df0*/  BSYNC B1 ;  /* 0x0000000000017941 */ /* 0x000fea0003800000 */
.L_x_56:
        /* <DEDUP_REMOVED lines=10> */
.L_x_59:
[----:B------:R-:W-:Y:S05]  /*9ea0*/  BSYNC B1 ;  /* 0x0000000000017941 */ /* 0x000fea0003800000 */
.L_x_58:
        /* <DEDUP_REMOVED lines=10> */
.L_x_61:
[----:B------:R-:W-:Y:S05]  /*9f50*/  BSYNC B1 ;  /* 0x0000000000017941 */ /* 0x000fea0003800000 */
.L_x_60:
        /* <DEDUP_REMOVED lines=10> */
.L_x_63:
[----:B------:R-:W-:Y:S05]  /*a000*/  BSYNC B1 ;  /* 0x0000000000017941 */ /* 0x000fea0003800000 */
.L_x_62:
        /* <DEDUP_REMOVED lines=10> */
.L_x_65:
[----:B------:R-:W-:Y:S05]  /*a0b0*/  BSYNC B1 ;  /* 0x0000000000017941 */ /* 0x000fea0003800000 */
.L_x_64:
        /* <DEDUP_REMOVED lines=10> */
.L_x_67:
[----:B------:R-:W-:Y:S05]  /*a160*/  BSYNC B1 ;  /* 0x0000000000017941 */ /* 0x000fea0003800000 */
.L_x_66:
        /* <DEDUP_REMOVED lines=10> */
.L_x_69:
[----:B------:R-:W-:Y:S05]  /*a210*/  BSYNC B1 ;  /* 0x0000000000017941 */ /* 0x000fea0003800000 */
.L_x_68:
        /* <DEDUP_REMOVED lines=10> */
.L_x_71:
[----:B------:R-:W-:Y:S05]  /*a2c0*/  BSYNC B1 ;  /* 0x0000000000017941 */ /* 0x000fea0003800000 */
.L_x_70:
        /* <DEDUP_REMOVED lines=10> */
.L_x_73:
[----:B------:R-:W-:Y:S05]  /*a370*/  BSYNC B1 ;  /* 0x0000000000017941 */ /* 0x000fea0003800000 */
.L_x_72:
        /* <DEDUP_REMOVED lines=10> */
.L_x_75:
[----:B------:R-:W-:Y:S05]  /*a420*/  BSYNC B1 ;  /* 0x0000000000017941 */ /* 0x000fea0003800000 */
.L_x_74:
        /* <DEDUP_REMOVED lines=10> */
.L_x_77:
[----:B------:R-:W-:Y:S05]  /*a4d0*/  BSYNC B1 ;  /* 0x0000000000017941 */ /* 0x000fea0003800000 */
.L_x_76:
        /* <DEDUP_REMOVED lines=10> */
.L_x_79:
[----:B------:R-:W-:Y:S05]  /*a580*/  BSYNC B1 ;  /* 0x0000000000017941 */ /* 0x000fea0003800000 */
.L_x_78:
        /* <DEDUP_REMOVED lines=10> */
.L_x_81:
[----:B------:R-:W-:Y:S05]  /*a630*/  BSYNC B1 ;  /* 0x0000000000017941 */ /* 0x000fea0003800000 */
.L_x_80:
        /* <DEDUP_REMOVED lines=10> */
.L_x_83:
[----:B------:R-:W-:Y:S05]  /*a6e0*/  BSYNC B1 ;  /* 0x0000000000017941 */ /* 0x000fea0003800000 */
.L_x_82:
        /* <DEDUP_REMOVED lines=10> */
.L_x_85:
[----:B------:R-:W-:Y:S05]  /*a790*/  BSYNC B1 ;  /* 0x0000000000017941 */ /* 0x000fea0003800000 */
.L_x_84:
        /* <DEDUP_REMOVED lines=10> */
.L_x_87:
[----:B------:R-:W-:Y:S05]  /*a840*/  BSYNC B1 ;  /* 0x0000000000017941 */ /* 0x000fea0003800000 */
.L_x_86:
        /* <DEDUP_REMOVED lines=10> */
.L_x_89:
[----:B------:R-:W-:Y:S05]  /*a8f0*/  BSYNC B1 ;  /* 0x0000000000017941 */ /* 0x000fea0003800000 */
.L_x_88:
        /* <DEDUP_REMOVED lines=10> */
.L_x_91:
[----:B------:R-:W-:Y:S05]  /*a9a0*/  BSYNC B1 ;  /* 0x0000000000017941 */ /* 0x000fea0003800000 */
.L_x_90:
        /* <DEDUP_REMOVED lines=10> */
.L_x_93:
[----:B------:R-:W-:Y:S05]  /*aa50*/  BSYNC B1 ;  /* 0x0000000000017941 */ /* 0x000fea0003800000 */
.L_x_92:
        /* <DEDUP_REMOVED lines=10> */
.L_x_95:
[----:B------:R-:W-:Y:S05]  /*ab00*/  BSYNC B1 ;  /* 0x0000000000017941 */ /* 0x000fea0003800000 */
.L_x_94:
        /* <DEDUP_REMOVED lines=10> */
.L_x_97:
[----:B------:R-:W-:Y:S05]  /*abb0*/  BSYNC B1 ;  /* 0x0000000000017941 */ /* 0x000fea0003800000 */
.L_x_96:
        /* <DEDUP_REMOVED lines=10> */
.L_x_99:
[----:B------:R-:W-:Y:S05]  /*ac60*/  BSYNC B1 ;  /* 0x0000000000017941 */ /* 0x000fea0003800000 */
.L_x_98:
        /* <DEDUP_REMOVED lines=10> */
.L_x_101:
[----:B------:R-:W-:Y:S05]  /*ad10*/  BSYNC B1 ;  /* 0x0000000000017941 */ /* 0x000fea0003800000 */
.L_x_100:
        /* <DEDUP_REMOVED lines=10> */
.L_x_103:
[----:B------:R-:W-:Y:S05]  /*adc0*/  BSYNC B1 ;  /* 0x0000000000017941 */ /* 0x000fea0003800000 */
.L_x_102:
        /* <DEDUP_REMOVED lines=10> */
.L_x_105:
[----:B------:R-:W-:Y:S05]  /*ae70*/  BSYNC B1 ;  /* 0x0000000000017941 */ /* 0x000fea0003800000 */
.L_x_104:
        /* <DEDUP_REMOVED lines=10> */
.L_x_107:
[----:B------:R-:W-:Y:S05]  /*af20*/  BSYNC B1 ;  /* 0x0000000000017941 */ /* 0x000fea0003800000 */
.L_x_106:
        /* <DEDUP_REMOVED lines=10> */
.L_x_109:
[----:B------:R-:W-:Y:S05]  /*afd0*/  BSYNC B1 ;  /* 0x0000000000017941 */ /* 0x000fea0003800000 */
.L_x_108:
        /* <DEDUP_REMOVED lines=10> */
.L_x_111:
[----:B------:R-:W-:Y:S05]  /*b080*/  BSYNC B1 ;  /* 0x0000000000017941 */ /* 0x000fea0003800000 */
.L_x_110:
        /* <DEDUP_REMOVED lines=10> */
.L_x_113:
[----:B------:R-:W-:Y:S05]  /*b130*/  BSYNC B1 ;  /* 0x0000000000017941 */ /* 0x000fea0003800000 */
.L_x_112:
        /* <DEDUP_REMOVED lines=10> */
.L_x_115:
[----:B------:R-:W-:Y:S05]  /*b1e0*/  BSYNC B1 ;  /* 0x0000000000017941 */ /* 0x000fea0003800000 */
.L_x_114:
        /* <DEDUP_REMOVED lines=10> */
.L_x_117:
[----:B------:R-:W-:Y:S05]  /*b290*/  BSYNC B1 ;  /* 0x0000000000017941 */ /* 0x000fea0003800000 */
.L_x_116:
        /* <DEDUP_REMOVED lines=10> */
.L_x_119:
[----:B------:R-:W-:Y:S05]  /*b340*/  BSYNC B1 ;  /* 0x0000000000017941 */ /* 0x000fea0003800000 */
.L_x_118:
        /* <DEDUP_REMOVED lines=10> */
.L_x_121:
[----:B------:R-:W-:Y:S05]  /*b3f0*/  BSYNC B1 ;  /* 0x0000000000017941 */ /* 0x000fea0003800000 */
.L_x_120:
        /* <DEDUP_REMOVED lines=10> */
.L_x_123:
[----:B------:R-:W-:Y:S05]  /*b4a0*/  BSYNC B1 ;  /* 0x0000000000017941 */ /* 0x000fea0003800000 */
.L_x_122:
        /* <DEDUP_REMOVED lines=10> */
.L_x_125:
[----:B------:R-:W-:Y:S05]  /*b550*/  BSYNC B1 ;  /* 0x0000000000017941 */ /* 0x000fea0003800000 */
.L_x_124:
        /* <DEDUP_REMOVED lines=10> */
.L_x_127:
[----:B------:R-:W-:Y:S05]  /*b600*/  BSYNC B1 ;  /* 0x0000000000017941 */ /* 0x000fea0003800000 */
.L_x_126:
        /* <DEDUP_REMOVED lines=10> */
.L_x_129:
[----:B------:R-:W-:Y:S05]  /*b6b0*/  BSYNC B1 ;  /* 0x0000000000017941 */ /* 0x000fea0003800000 */
.L_x_128:
        /* <DEDUP_REMOVED lines=10> */
.L_x_131:
[----:B------:R-:W-:Y:S05]  /*b760*/  BSYNC B1 ;  /* 0x0000000000017941 */ /* 0x000fea0003800000 */
.L_x_130:
        /* <DEDUP_REMOVED lines=10> */
.L_x_133:
[----:B------:R-:W-:Y:S05]  /*b810*/  BSYNC B1 ;  /* 0x0000000000017941 */ /* 0x000fea0003800000 */
.L_x_132:
        /* <DEDUP_REMOVED lines=10> */
.L_x_135:
[----:B------:R-:W-:Y:S05]  /*b8c0*/  BSYNC B1 ;  /* 0x0000000000017941 */ /* 0x000fea0003800000 */
.L_x_134:
        /* <DEDUP_REMOVED lines=10> */
.L_x_137:
[----:B------:R-:W-:Y:S05]  /*b970*/  BSYNC B1 ;  /* 0x0000000000017941 */ /* 0x000fea0003800000 */
.L_x_136:
        /* <DEDUP_REMOVED lines=10> */
.L_x_139:
[----:B------:R-:W-:Y:S05]  /*ba20*/  BSYNC B1 ;  /* 0x0000000000017941 */ /* 0x000fea0003800000 */
.L_x_138:
        /* <DEDUP_REMOVED lines=10> */
.L_x_141:
[----:B------:R-:W-:Y:S05]  /*bad0*/  BSYNC B1 ;  /* 0x0000000000017941 */ /* 0x000fea0003800000 */
.L_x_140:
        /* <DEDUP_REMOVED lines=10> */
.L_x_143:
[----:B------:R-:W-:Y:S05]  /*bb80*/  BSYNC B1 ;  /* 0x0000000000017941 */ /* 0x000fea0003800000 */
.L_x_142:
        /* <DEDUP_REMOVED lines=10> */
.L_x_145:
[----:B------:R-:W-:Y:S05]  /*bc30*/  BSYNC B1 ;  /* 0x0000000000017941 */ /* 0x000fea0003800000 */
.L_x_144:
        /* <DEDUP_REMOVED lines=10> */
.L_x_147:
[----:B------:R-:W-:Y:S05]  /*bce0*/  BSYNC B1 ;  /* 0x0000000000017941 */ /* 0x000fea0003800000 */
.L_x_146:
        /* <DEDUP_REMOVED lines=10> */
.L_x_149:
[----:B------:R-:W-:Y:S05]  /*bd90*/  BSYNC B1 ;  /* 0x0000000000017941 */ /* 0x000fea0003800000 */
.L_x_148:
        /* <DEDUP_REMOVED lines=10> */
.L_x_151:
[----:B------:R-:W-:Y:S05]  /*be40*/  BSYNC B1 ;  /* 0x0000000000017941 */ /* 0x000fea0003800000 */
.L_x_150:
        /* <DEDUP_REMOVED lines=10> */
.L_x_153:
[----:B------:R-:W-:Y:S05]  /*bef0*/  BSYNC B1 ;  /* 0x0000000000017941 */ /* 0x000fea0003800000 */
.L_x_152:
        /* <DEDUP_REMOVED lines=10> */
.L_x_155:
[----:B------:R-:W-:Y:S05]  /*bfa0*/  BSYNC B1 ;  /* 0x0000000000017941 */ /* 0x000fea0003800000 */
.L_x_154:
        /* <DEDUP_REMOVED lines=10> */
.L_x_157:
[----:B------:R-:W-:Y:S05]  /*c050*/  BSYNC B1 ;  /* 0x0000000000017941 */ /* 0x000fea0003800000 */
.L_x_156:
        /* <DEDUP_REMOVED lines=10> */
.L_x_159:
[----:B------:R-:W-:Y:S05]  /*c100*/  BSYNC B1 ;  /* 0x0000000000017941 */ /* 0x000fea0003800000 */
.L_x_158:
        /* <DEDUP_REMOVED lines=10> */
.L_x_161:
[----:B------:R-:W-:Y:S05]  /*c1b0*/  BSYNC B1 ;  /* 0x0000000000017941 */ /* 0x000fea0003800000 */
.L_x_160:
        /* <DEDUP_REMOVED lines=10> */
.L_x_163:
[----:B------:R-:W-:Y:S05]  /*c260*/  BSYNC B1 ;  /* 0x0000000000017941 */ /* 0x000fea0003800000 */
.L_x_162:
        /* <DEDUP_REMOVED lines=10> */
.L_x_165:
[----:B------:R-:W-:Y:S05]  /*c310*/  BSYNC B1 ;  /* 0x0000000000017941 */ /* 0x000fea0003800000 */
.L_x_164:
        /* <DEDUP_REMOVED lines=10> */
.L_x_167:
[----:B------:R-:W-:Y:S05]  /*c3c0*/  BSYNC B1 ;  /* 0x0000000000017941 */ /* 0x000fea0003800000 */
.L_x_166:
        /* <DEDUP_REMOVED lines=10> */
.L_x_169:
[----:B------:R-:W-:Y:S05]  /*c470*/  BSYNC B1 ;  /* 0x0000000000017941 */ /* 0x000fea0003800000 */
.L_x_168:
        /* <DEDUP_REMOVED lines=10> */
.L_x_171:
[----:B------:R-:W-:Y:S05]  /*c520*/  BSYNC B1 ;  /* 0x0000000000017941 */ /* 0x000fea0003800000 */
.L_x_170:
        /* <DEDUP_REMOVED lines=10> */
.L_x_173:
[----:B------:R-:W-:Y:S05]  /*c5d0*/  BSYNC B1 ;  /* 0x0000000000017941 */ /* 0x000fea0003800000 */
.L_x_172:
        /* <DEDUP_REMOVED lines=10> */
.L_x_175:
[----:B------:R-:W-:Y:S05]  /*c680*/  BSYNC B1 ;  /* 0x0000000000017941 */ /* 0x000fea0003800000 */
.L_x_174:
        /* <DEDUP_REMOVED lines=10> */
.L_x_177:
[----:B------:R-:W-:Y:S05]  /*c730*/  BSYNC B1 ;  /* 0x0000000000017941 */ /* 0x000fea0003800000 */
.L_x_176:
        /* <DEDUP_REMOVED lines=10> */
.L_x_179:
[----:B------:R-:W-:Y:S05]  /*c7e0*/  BSYNC B1 ;  /* 0x0000000000017941 */ /* 0x000fea0003800000 */
.L_x_178:
        /* <DEDUP_REMOVED lines=10> */
.L_x_181:
[----:B------:R-:W-:Y:S05]  /*c890*/  BSYNC B1 ;  /* 0x0000000000017941 */ /* 0x000fea0003800000 */
.L_x_180:
        /* <DEDUP_REMOVED lines=10> */
.L_x_183:
[----:B------:R-:W-:Y:S05]  /*c940*/  BSYNC B1 ;  /* 0x0000000000017941 */ /* 0x000fea0003800000 */
.L_x_182:
        /* <DEDUP_REMOVED lines=10> */
.L_x_185:
[----:B------:R-:W-:Y:S05]  /*c9f0*/  BSYNC B1 ;  /* 0x0000000000017941 */ /* 0x000fea0003800000 */
.L_x_184:
        /* <DEDUP_REMOVED lines=10> */
.L_x_187:
[----:B------:R-:W-:Y:S05]  /*caa0*/  BSYNC B1 ;  /* 0x0000000000017941 */ /* 0x000fea0003800000 */
.L_x_186:
        /* <DEDUP_REMOVED lines=10> */
.L_x_189:
[----:B------:R-:W-:Y:S05]  /*cb50*/  BSYNC B1 ;  /* 0x0000000000017941 */ /* 0x000fea0003800000 */
.L_x_188:
        /* <DEDUP_REMOVED lines=10> */
.L_x_191:
[----:B------:R-:W-:Y:S05]  /*cc00*/  BSYNC B1 ;  /* 0x0000000000017941 */ /* 0x000fea0003800000 */
.L_x_190:
        /* <DEDUP_REMOVED lines=10> */
.L_x_193:
[----:B------:R-:W-:Y:S05]  /*ccb0*/  BSYNC B1 ;  /* 0x0000000000017941 */ /* 0x000fea0003800000 */
.L_x_192:
        /* <DEDUP_REMOVED lines=10> */
.L_x_195:
[----:B------:R-:W-:Y:S05]  /*cd60*/  BSYNC B1 ;  /* 0x0000000000017941 */ /* 0x000fea0003800000 */
.L_x_194:
        /* <DEDUP_REMOVED lines=10> */
.L_x_197:
[----:B------:R-:W-:Y:S05]  /*ce10*/  BSYNC B1 ;  /* 0x0000000000017941 */ /* 0x000fea0003800000 */
.L_x_196:
        /* <DEDUP_REMOVED lines=10> */
.L_x_199:
[----:B------:R-:W-:Y:S05]  /*cec0*/  BSYNC B1 ;  /* 0x0000000000017941 */ /* 0x000fea0003800000 */
.L_x_198:
        /* <DEDUP_REMOVED lines=10> */
.L_x_201:
[----:B------:R-:W-:Y:S05]  /*cf70*/  BSYNC B1 ;  /* 0x0000000000017941 */ /* 0x000fea0003800000 */
.L_x_200:
        /* <DEDUP_REMOVED lines=10> */
.L_x_203:
[----:B------:R-:W-:Y:S05]  /*d020*/  BSYNC B1 ;  /* 0x0000000000017941 */ /* 0x000fea0003800000 */
.L_x_202:
        /* <DEDUP_REMOVED lines=10> */
.L_x_205:
[----:B------:R-:W-:Y:S05]  /*d0d0*/  BSYNC B1 ;  /* 0x0000000000017941 */ /* 0x000fea0003800000 */
.L_x_204:
        /* <DEDUP_REMOVED lines=10> */
.L_x_207:
[----:B------:R-:W-:Y:S05]  /*d180*/  BSYNC B1 ;  /* 0x0000000000017941 */ /* 0x000fea0003800000 */
.L_x_206:
        /* <DEDUP_REMOVED lines=10> */
.L_x_209:
[----:B------:R-:W-:Y:S05]  /*d230*/  BSYNC B1 ;  /* 0x0000000000017941 */ /* 0x000fea0003800000 */
.L_x_208:
        /* <DEDUP_REMOVED lines=10> */
.L_x_211:
[----:B------:R-:W-:Y:S05]  /*d2e0*/  BSYNC B1 ;  /* 0x0000000000017941 */ /* 0x000fea0003800000 */
.L_x_210:
        /* <DEDUP_REMOVED lines=10> */
.L_x_213:
[----:B------:R-:W-:Y:S05]  /*d390*/  BSYNC B1 ;  /* 0x0000000000017941 */ /* 0x000fea0003800000 */
.L_x_212:
        /* <DEDUP_REMOVED lines=10> */
.L_x_215:
[----:B------:R-:W-:Y:S05]  /*d440*/  BSYNC B1 ;  /* 0x0000000000017941 */ /* 0x000fea0003800000 */
.L_x_214:
        /* <DEDUP_REMOVED lines=10> */
.L_x_217:
[----:B------:R-:W-:Y:S05]  /*d4f0*/  BSYNC B1 ;  /* 0x0000000000017941 */ /* 0x000fea0003800000 */
.L_x_216:
        /* <DEDUP_REMOVED lines=10> */
.L_x_219:
[----:B------:R-:W-:Y:S05]  /*d5a0*/  BSYNC B1 ;  /* 0x0000000000017941 */ /* 0x000fea0003800000 */
.L_x_218:
        /* <DEDUP_REMOVED lines=10> */
.L_x_221:
[----:B------:R-:W-:Y:S05]  /*d650*/  BSYNC B1 ;  /* 0x0000000000017941 */ /* 0x000fea0003800000 */
.L_x_220:
        /* <DEDUP_REMOVED lines=10> */
.L_x_223:
[----:B------:R-:W-:Y:S05]  /*d700*/  BSYNC B1 ;  /* 0x0000000000017941 */ /* 0x000fea0003800000 */
.L_x_222:
        /* <DEDUP_REMOVED lines=10> */
.L_x_225:
[----:B------:R-:W-:Y:S05]  /*d7b0*/  BSYNC B1 ;  /* 0x0000000000017941 */ /* 0x000fea0003800000 */
.L_x_224:
        /* <DEDUP_REMOVED lines=10> */
.L_x_227:
[----:B------:R-:W-:Y:S05]  /*d860*/  BSYNC B1 ;  /* 0x0000000000017941 */ /* 0x000fea0003800000 */
.L_x_226:
        /* <DEDUP_REMOVED lines=10> */
.L_x_229:
[----:B------:R-:W-:Y:S05]  /*d910*/  BSYNC B1 ;  /* 0x0000000000017941 */ /* 0x000fea0003800000 */
.L_x_228:
        /* <DEDUP_REMOVED lines=10> */
.L_x_231:
[----:B------:R-:W-:Y:S05]  /*d9c0*/  BSYNC B1 ;  /* 0x0000000000017941 */ /* 0x000fea0003800000 */
.L_x_230:
        /* <DEDUP_REMOVED lines=10> */
.L_x_233:
[----:B------:R-:W-:Y:S05]  /*da70*/  BSYNC B1 ;  /* 0x0000000000017941 */ /* 0x000fea0003800000 */
.L_x_232:
        /* <DEDUP_REMOVED lines=10> */
.L_x_235:
[----:B------:R-:W-:Y:S05]  /*db20*/  BSYNC B1 ;  /* 0x0000000000017941 */ /* 0x000fea0003800000 */
.L_x_234:
        /* <DEDUP_REMOVED lines=10> */
.L_x_237:
[----:B------:R-:W-:Y:S05]  /*dbd0*/  BSYNC B1 ;  /* 0x0000000000017941 */ /* 0x000fea0003800000 */
.L_x_236:
        /* <DEDUP_REMOVED lines=10> */
.L_x_239:
[----:B------:R-:W-:Y:S05]  /*dc80*/  BSYNC B1 ;  /* 0x0000000000017941 */ /* 0x000fea0003800000 */
.L_x_238:
        /* <DEDUP_REMOVED lines=10> */
.L_x_241:
[----:B------:R-:W-:Y:S05]  /*dd30*/  BSYNC B1 ;  /* 0x0000000000017941 */ /* 0x000fea0003800000 */
.L_x_240:
        /* <DEDUP_REMOVED lines=10> */
.L_x_243:
[----:B------:R-:W-:Y:S05]  /*dde0*/  BSYNC B1 ;  /* 0x0000000000017941 */ /* 0x000fea0003800000 */
.L_x_242:
        /* <DEDUP_REMOVED lines=10> */
.L_x_245:
[----:B------:R-:W-:Y:S05]  /*de90*/  BSYNC B1 ;  /* 0x0000000000017941 */ /* 0x000fea0003800000 */
.L_x_244:
        /* <DEDUP_REMOVED lines=10> */
.L_x_247:
[----:B------:R-:W-:Y:S05]  /*df40*/  BSYNC B1 ;  /* 0x0000000000017941 */ /* 0x000fea0003800000 */
.L_x_246:
        /* <DEDUP_REMOVED lines=10> */
.L_x_249:
[----:B------:R-:W-:Y:S05]  /*dff0*/  BSYNC B1 ;  /* 0x0000000000017941 */ /* 0x000fea0003800000 */
.L_x_248:
        /* <DEDUP_REMOVED lines=10> */
.L_x_251:
[----:B------:R-:W-:Y:S05]  /*e0a0*/  BSYNC B1 ;  /* 0x0000000000017941 */ /* 0x000fea0003800000 */
.L_x_250:
        /* <DEDUP_REMOVED lines=10> */
.L_x_253:
[----:B------:R-:W-:Y:S05]  /*e150*/  BSYNC B1 ;  /* 0x0000000000017941 */ /* 0x000fea0003800000 */
.L_x_252:
        /* <DEDUP_REMOVED lines=10> */
.L_x_255:
[----:B------:R-:W-:Y:S05]  /*e200*/  BSYNC B1 ;  /* 0x0000000000017941 */ /* 0x000fea0003800000 */
.L_x_254:
        /* <DEDUP_REMOVED lines=10> */
.L_x_257:
[----:B------:R-:W-:Y:S05]  /*e2b0*/  BSYNC B1 ;  /* 0x0000000000017941 */ /* 0x000fea0003800000 */
.L_x_256:
        /* <DEDUP_REMOVED lines=10> */
.L_x_259:
[----:B------:R-:W-:Y:S05]  /*e360*/  BSYNC B1 ;  /* 0x0000000000017941 */ /* 0x000fea0003800000 */
.L_x_258:
        /* <DEDUP_REMOVED lines=10> */
.L_x_261:
[----:B------:R-:W-:Y:S05]  /*e410*/  BSYNC B1 ;  /* 0x0000000000017941 */ /* 0x000fea0003800000 */
.L_x_260:
        /* <DEDUP_REMOVED lines=10> */
.L_x_263:
[----:B------:R-:W-:Y:S05]  /*e4c0*/  BSYNC B1 ;  /* 0x0000000000017941 */ /* 0x000fea0003800000 */
.L_x_262:
        /* <DEDUP_REMOVED lines=10> */
.L_x_265:
[----:B------:R-:W-:Y:S05]  /*e570*/  BSYNC B1 ;  /* 0x0000000000017941 */ /* 0x000fea0003800000 */
.L_x_264:
        /* <DEDUP_REMOVED lines=10> */
.L_x_267:
[----:B------:R-:W-:Y:S05]  /*e620*/  BSYNC B1 ;  /* 0x0000000000017941 */ /* 0x000fea0003800000 */
.L_x_266:
        /* <DEDUP_REMOVED lines=10> */
.L_x_269:
[----:B------:R-:W-:Y:S05]  /*e6d0*/  BSYNC B1 ;  /* 0x0000000000017941 */ /* 0x000fea0003800000 */
.L_x_268:
        /* <DEDUP_REMOVED lines=10> */
.L_x_271:
[----:B------:R-:W-:Y:S05]  /*e780*/  BSYNC B1 ;  /* 0x0000000000017941 */ /* 0x000fea0003800000 */
.L_x_270:
        /* <DEDUP_REMOVED lines=10> */
.L_x_273:
[----:B------:R-:W-:Y:S05]  /*e830*/  BSYNC B1 ;  /* 0x0000000000017941 */ /* 0x000fea0003800000 */
.L_x_272:
        /* <DEDUP_REMOVED lines=10> */
.L_x_275:
[----:B------:R-:W-:Y:S05]  /*e8e0*/  BSYNC B1 ;  /* 0x0000000000017941 */ /* 0x000fea0003800000 */
.L_x_274:
        /* <DEDUP_REMOVED lines=10> */
.L_x_277:
[----:B------:R-:W-:Y:S05]  /*e990*/  BSYNC B1 ;  /* 0x0000000000017941 */ /* 0x000fea0003800000 */
.L_x_276:
[----:B0-234-:R-:W2:Y:S01]  /*e9a0*/  LDL.LU R10, [R1+0x1f4] ;  /* 0x0001f400010a7983 */ /* 0x01dea20000300800 */
[----:B-----5:R-:W-:Y:S01]  /*e9b0*/  IMAD.U32 R11, R23, 0x10000, RZ ;  /* 0x00010000170b7824 */ /* 0x020fe200078e00ff */
        /* <DEDUP_REMOVED lines=8> */
.L_x_279:
[----:B------:R-:W-:Y:S05]  /*ea40*/  BSYNC B1 ;  /* 0x0000000000017941 */ /* 0x000fea0003800000 */
.L_x_278:
[----:B------:R-:W3:Y:S01]  /*ea50*/  LDL.LU R10, [R1+0x1f8] ;  /* 0x0001f800010a7983 */ /* 0x000ee20000300800 */
[----:B0----5:R-:W-:Y:S01]  /*ea60*/  IMAD.U32 R11, R23, 0x10000, RZ ;  /* 0x00010000170b7824 */ /* 0x021fe200078e00ff */
[----:B------:R-:W-:Y:S01]  /*ea70*/  ISETP.GT.AND P1, PT, R0, 0xf9, P0 ;  /* 0x000000f90000780c */ /* 0x000fe20000724270 */
[----:B------:R-:W-:Y:S01]  /*ea80*/  BSSY B1, `(.L_x_280) ;  /* 0x000000a000017945 */ /* 0x000fe20003800000 */
[----:B------:R-:W-:Y:S01]  /*ea90*/  IADD3 R167, P0, R3, 0x80, RZ ;  /* 0x0000008003a77810 */ /* 0x000fe20007f1e0ff */
[----:B------:R-:W-:-:S04]  /*eaa0*/  FMUL R11, R11, R16 ;  /* 0x000000100b0b7220 */ /* 0x000fc80000400000 */
[----:B---3--:R-:W-:-:S05]  /*eab0*/  FFMA R11, R10, R2, R11 ;  /* 0x000000020a0b7223 */ /* 0x008fca000000000b */
[----:B------:R-:W-:-:S04]  /*eac0*/  F2FP.BF16.F32.PACK_AB R11, RZ, R11 ;  /* 0x0000000bff0b723e */ /* 0x000fc800000010ff */
[----:B------:R-:W-:Y:S02]  /*ead0*/  PRMT R3, R11, 0x7610, R3 ;  /* 0x000076100b037816 */ /* 0x000fe40000000003 */
[----:B------:R-:W-:-:S03]  /*eae0*/  IADD3.X R11, RZ, UR7, RZ, P0, !PT ;  /* 0x00000007ff0b7c10 */ /* 0x000fc600087fe4ff */
[----:B------:R0:W-:Y:S01]  /*eaf0*/  @P2 STG.E.U16 desc[UR40][R6.64+0x1f0], R3 ;  /* 0x0001f00306002986 */ /* 0x0001e2000c101528 */
[----:B------:R-:W-:Y:S05]  /*eb00*/  @!P1 BRA `(.L_x_281) ;  /* 0x0000000000049947 */ /* 0x000fea0003800000 */
[----:B------:R3:W5:Y:S02]  /*eb10*/  LDG.E.LTC128B.U16 R23, desc[UR40][R8.64+0x1f2] ;  /* 0x0001f22808177981 */ /* 0x000764000c1e1520 */
.L_x_281:
[----:B------:R-:W-:Y:S05]  /*eb20*/  BSYNC B1 ;  /* 0x0000000000017941 */ /* 0x000fea0003800000 */
.L_x_280:
[----:B------:R-:W4:Y:S01]  /*eb30*/  LDL.LU R10, [R1+0x1fc] ;  /* 0x0001fc00010a7983 */ /* 0x000f220000300800 */
[----:B0----5:R-:W-:Y:S01]  /*eb40*/  IMAD.U32 R3, R23, 0x10000, RZ ;  /* 0x0001000017037824 */ /* 0x021fe200078e00ff */
[----:B------:R-:W-:Y:S01]  /*eb50*/  ISETP.GT.AND P0, PT, R17, 0x80, PT ;  /* 0x000000801100780c */ /* 0x000fe20003f04270 */
[----:B--23--:R-:W-:Y:S02]  /*eb60*/  IMAD R8, R11, R14, RZ ;  /* 0x0000000e0b087224 */ /* 0x00cfe400078e02ff */
[----:B------:R-:W-:Y:S01]  /*eb70*/  FMUL R3, R3, R16 ;  /* 0x0000001003037220 */ /* 0x000fe20000400000 */
[----:B------:R-:W-:Y:S01]  /*eb80*/  ISETP.GT.AND P4, PT, R0, RZ, P0 ;  /* 0x000000ff0000720c */ /* 0x000fe20000784270 */
[C---:B------:R-:W-:Y:S02]  /*eb90*/  IMAD R165, R167.reuse, R15, R8 ;  /* 0x0000000fa7a57224 */ /* 0x040fe400078e0208 */
[----:B------:R-:W-:-:S04]  /*eba0*/  IMAD.WIDE.U32 R8, R167, R14, R20 ;  /* 0x0000000ea7087225 */ /* 0x000fc800078e0014 */
[----:B------:R-:W-:Y:S02]  /*ebb0*/  IMAD.IADD R9, R9, 0x1, R165 ;  /* 0x0000000109097824 */ /* 0x000fe400078e02a5 */
[----:B----4-:R-:W-:Y:S01]  /*ebc0*/  FFMA R3, R10, R2, R3 ;  /* 0x000000020a037223 */ /* 0x010fe20000000003 */
[----:B------:R-:W-:-:S04]  /*ebd0*/  LEA R10, P2, R8, R12, 0x1 ;  /* 0x0000000c080a7211 */ /* 0x000fc800078408ff */
[----:B------:R-:W-:Y:S02]  /*ebe0*/  F2FP.BF16.F32.PACK_AB R3, RZ, R3 ;  /* 0x00000003ff03723e */ /* 0x000fe400000010ff */
[--C-:B------:R-:W-:Y:S02]  /*ebf0*/  LEA.HI.X R11, R8, R13, R9.reuse, 0x1, P2 ;  /* 0x0000000d080b7211 */ /* 0x100fe400010f0c09 */
[----:B------:R-:W-:-:S05]  /*ec00*/  PRMT R9, R3, 0x7610, R9 ;  /* 0x0000761003097816 */ /* 0x000fca0000000009 */
[----:B------:R0:W-:Y:S04]  /*ec10*/  @P1 STG.E.U16 desc[UR40][R6.64+0x1f2], R9 ;  /* 0x0001f20906001986 */ /* 0x0001e8000c101528 */
[----:B------:R-:W2:Y:S01]  /*ec20*/  @P4 LDG.E.LTC128B.U16 R23, desc[UR40][R10.64] ;  /* 0x000000280a174981 */ /* 0x000ea2000c1e1520 */
[----:B-1----:R-:W-:Y:S01]  /*ec30*/  IMAD.U32 R159, RZ, RZ, UR8 ;  /* 0x00000008ff9f7e24 */ /* 0x002fe2000f8e00ff */
[----:B------:R-:W-:Y:S01]  /*ec40*/  ISETP.GT.AND P2, PT, R0, 0x1, P0 ;  /* 0x000000010000780c */ /* 0x000fe20000744270 */
[----:B------:R-:W-:Y:S01]  /*ec50*/  IMAD.U32 R161, RZ, RZ, UR8 ;  /* 0x00000008ffa17e24 */ /* 0x000fe2000f8e00ff */
[----:B------:R-:W-:Y:S01]  /*ec60*/  BSSY B1, `(.L_x_282) ;  /* 0x0000013000017945 */ /* 0x000fe20003800000 */
[----:B------:R-:W-:Y:S01]  /*ec70*/  IMAD.U32 R164, RZ, RZ, UR9 ;  /* 0x00000009ffa47e24 */ /* 0x000fe2000f8e00ff */
[----:B------:R-:W-:Y:S01]  /*ec80*/  SHF.L.U32 R159, R159, 0x8, RZ ;  /* 0x000000089f9f7819 */ /* 0x000fe200000006ff */
[----:B0-----:R-:W-:-:S03]  /*ec90*/  IMAD.WIDE.U32 R8, R167, R14, R18 ;  /* 0x0000000ea7087225 */ /* 0x001fc600078e0012 */
[----:B------:R-:W-:Y:S01]  /*eca0*/  SHF.L.U64.HI R161, R161, 0x8, R164 ;  /* 0x00000008a1a17819 */ /* 0x000fe200000102a4 */
[----:B------:R-:W-:Y:S02]  /*ecb0*/  IMAD.IADD R9, R165, 0x1, R9 ;  /* 0x00000001a5097824 */ /* 0x000fe400078e0209 */
[----:B------:R-:W-:Y:S01]  /*ecc0*/  IMAD.WIDE.U32 R162, R22, UR44, R8 ;  /* 0x0000002c16a27c25 */ /* 0x000fe2000f8e0008 */
[----:B------:R-:W-:-:S03]  /*ecd0*/  IADD3 R8, P1, R159, R4, RZ ;  /* 0x000000049f087210 */ /* 0x000fc60007f3e0ff */
[----:B------:R-:W-:Y:S01]  /*ece0*/  IMAD.IADD R7, R157, 0x1, R163 ;  /* 0x000000019d077824 */ /* 0x000fe200078e02a3 */
[----:B------:R-:W-:Y:S01]  /*ecf0*/  LEA R6, P3, R162, R12, 0x1 ;  /* 0x0000000ca2067211 */ /* 0x000fe200078608ff */
[----:B------:R-:W-:-:S03]  /*ed00*/  IMAD.X R9, R161, 0x1, R5, P1 ;  /* 0x00000001a1097824 */ /* 0x000fc600008e0605 */
[----:B------:R-:W-:Y:S02]  /*ed10*/  LEA.HI.X R7, R162, R13, R7, 0x1, P3 ;  /* 0x0000000da2077211 */ /* 0x000fe400018f0c07 */
[----:B--2---:R-:W-:-:S05]  /*ed20*/  SHF.L.U32 R3, R23, 0x10, RZ ;  /* 0x0000001017037819 */ /* 0x004fca00000006ff */
[----:B------:R-:W-:-:S04]  /*ed30*/  FMUL R3, R3, R16 ;  /* 0x0000001003037220 */ /* 0x000fc80000400000 */
[----:B------:R-:W-:-:S05]  /*ed40*/  FFMA R3, R24, R2, R3 ;  /* 0x0000000218037223 */ /* 0x000fca0000000003 */
[----:B------:R-:W-:-:S05]  /*ed50*/  F2FP.BF16.F32.PACK_AB R3, RZ, R3 ;  /* 0x00000003ff03723e */ /* 0x000fca00000010ff */
[----:B------:R0:W-:Y:S01]  /*ed60*/  @P4 STG.E.U16 desc[UR40][R8.64], R3 ;  /* 0x0000000308004986 */ /* 0x0001e2000c101528 */
[----:B------:R-:W-:Y:S05]  /*ed70*/  @!P2 BRA `(.L_x_283) ;  /* 0x000000000004a947 */ /* 0x000fea0003800000 */
[----:B------:R1:W5:Y:S02]  /*ed80*/  LDG.E.LTC128B.U16 R23, desc[UR40][R6.64+0x2] ;  /* 0x0000022806177981 */ /* 0x000364000c1e1520 */
.L_x_283:
[----:B------:R-:W-:Y:S05]  /*ed90*/  BSYNC B1 ;  /* 0x0000000000017941 */ /* 0x000fea0003800000 */
.L_x_282:
[----:B0----5:R-:W-:Y:S01]  /*eda0*/  IMAD.U32 R3, R23, 0x10000, RZ ;  /* 0x0001000017037824 */ /* 0x021fe200078e00ff */
[----:B------:R-:W-:Y:S01]  /*edb0*/  ISETP.GT.AND P1, PT, R17, 0x88, PT ;  /* 0x000000881100780c */ /* 0x000fe20003f24270 */
[----:B------:R-:W-:Y:S01]  /*edc0*/  IMAD.WIDE.U32 R14, R167, R14, R154 ;  /* 0x0000000ea70e7225 */ /* 0x000fe200078e009a */
[----:B------:R-:W-:Y:S03]  /*edd0*/  BSSY B1, `(.L_x_284) ;  /* 0x0000010000017945 */ /* 0x000fe60003800000 */
[----:B------:R-:W-:Y:S01]  /*ede0*/  FMUL R10, R3, R16 ;  /* 0x00000010030a7220 */ /* 0x000fe20000400000 */
[----:B------:R-:W-:Y:S02]  /*edf0*/  ISETP.GT.AND P3, PT, R0, RZ, P1 ;  /* 0x000000ff0000720c */ /* 0x000fe40000f64270 */
[----:B------:R-:W-:Y:S01]  /*ee00*/  IADD3 R152, P4, R152, R14, RZ ;  /* 0x0000000e98987210 */ /* 0x000fe20007f9e0ff */
[----:B------:R-:W-:Y:S01]  /*ee10*/  FFMA R10, R25, R2, R10 ;  /* 0x00000002190a7223 */ /* 0x000fe2000000000a */
[----:B------:R-:W-:-:S02]  /*ee20*/  IADD3 R165, R165, R15, RZ ;  /* 0x0000000fa5a57210 */ /* 0x000fc40007ffe0ff */
[----:B------:R-:W-:Y:S02]  /*ee30*/  IADD3 R14, P5, R18, R14, RZ ;  /* 0x0000000e120e7210 */ /* 0x000fe40007fbe0ff */
[----:B------:R-:W-:Y:S01]  /*ee40*/  F2FP.BF16.F32.PACK_AB R3, RZ, R10 ;  /* 0x0000000aff03723e */ /* 0x000fe200000010ff */
[----:B------:R-:W-:Y:S01]  /*ee50*/  IMAD.X R20, R165, 0x1, R21, P4 ;  /* 0x00000001a5147824 */ /* 0x000fe200020e0615 */
[C---:B------:R-:W-:Y:S02]  /*ee60*/  LEA R10, P4, R152.reuse, R12, 0x1 ;  /* 0x0000000c980a7211 */ /* 0x040fe400078808ff */
[----:B------:R-:W-:Y:S02]  /*ee70*/  PRMT R17, R3, 0x7610, R17 ;  /* 0x0000761003117816 */ /* 0x000fe40000000011 */
[----:B------:R-:W-:Y:S02]  /*ee80*/  LEA.HI.X R11, R152, R13, R20, 0x1, P4 ;  /* 0x0000000d980b7211 */ /* 0x000fe400020f0c14 */
[----:B------:R-:W-:Y:S01]  /*ee90*/  PRMT R3, R23, 0x7610, R3 ;  /* 0x0000761017037816 */ /* 0x000fe20000000003 */
[----:B------:R0:W-:Y:S01]  /*eea0*/  @P2 STG.E.U16 desc[UR40][R8.64+0x2], R17 ;  /* 0x0000021108002986 */ /* 0x0001e2000c101528 */
[----:B------:R-:W-:Y:S05]  /*eeb0*/  @!P3 BRA `(.L_x_285) ;  /* 0x000000000004b947 */ /* 0x000fea0003800000 */
[----:B------:R2:W5:Y:S02]  /*eec0*/  LDG.E.LTC128B.U16 R3, desc[UR40][R10.64] ;  /* 0x000000280a037981 */ /* 0x000564000c1e1520 */
.L_x_285:
[----:B------:R-:W-:Y:S05]  /*eed0*/  BSYNC B1 ;  /* 0x0000000000017941 */ /* 0x000fea0003800000 */
.L_x_284:
[----:B--2--5:R-:W-:Y:S01]  /*eee0*/  IMAD.U32 R11, R3, 0x10000, RZ ;  /* 0x00010000030b7824 */ /* 0x024fe200078e00ff */
[----:B------:R-:W-:Y:S01]  /*eef0*/  IADD3 R10, P2, R8, R158, RZ ;  /* 0x0000009e080a7210 */ /* 0x000fe20007f5e0ff */
[----:B------:R-:W-:Y:S01]  /*ef00*/  IMAD.X R15, R19, 0x1, R165, P5 ;  /* 0x00000001130f7824 */ /* 0x000fe200028e06a5 */
[----:B------:R-:W-:Y:S01]  /*ef10*/  ISETP.GT.AND P5, PT, R0, 0x1, P1 ;  /* 0x000000010000780c */ /* 0x000fe20000fa4270 */
[----:B------:R-:W-:Y:S01]  /*ef20*/  FMUL R11, R11, R16 ;  /* 0x000000100b0b7220 */ /* 0x000fe20000400000 */
[----:B------:R-:W-:Y:S01]  /*ef30*/  BSSY B1, `(.L_x_286) ;  /* 0x000000b000017945 */ /* 0x000fe20003800000 */
[----:B------:R-:W-:-:S04]  /*ef40*/  IMAD.WIDE.U32 R22, R22, UR44, R14 ;  /* 0x0000002c16167c25 */ /* 0x000fc8000f8e000e */
[----:B------:R-:W-:Y:S01]  /*ef50*/  FFMA R11, R26, R2, R11 ;  /* 0x000000021a0b7223 */ /* 0x000fe2000000000b */
[----:B------:R-:W-:-:S04]  /*ef60*/  IADD3 R157, R157, R23, RZ ;  /* 0x000000179d9d7210 */ /* 0x000fc80007ffe0ff */
[----:B------:R-:W-:Y:S01]  /*ef70*/  F2FP.BF16.F32.PACK_AB R14, RZ, R11 ;  /* 0x0000000bff0e723e */ /* 0x000fe200000010ff */
[----:B------:R-:W-:Y:S01]  /*ef80*/  IMAD.X R11, R9, 0x1, R156, P2 ;  /* 0x00000001090b7824 */ /* 0x000fe200010e069c */
[----:B------:R-:W-:-:S04]  /*ef90*/  LEA R12, P4, R22, R12, 0x1 ;  /* 0x0000000c160c7211 */ /* 0x000fc800078808ff */
[----:B------:R2:W-:Y:S01]  /*efa0*/  @P3 STG.E.U16 desc[UR40][R10.64], R14 ;  /* 0x0000000e0a003986 */ /* 0x0005e2000c101528 */
[----:B------:R-:W-:Y:S01]  /*efb0*/  LEA.HI.X R13, R22, R13, R157, 0x1, P4 ;  /* 0x0000000d160d7211 */ /* 0x000fe200020f0c9d */
[----:B------:R-:W-:Y:S07]  /*efc0*/  @!P5 BRA `(.L_x_287) ;  /* 0x000000000004d947 */ /* 0x000fee0003800000 */
[----:B------:R3:W5:Y:S02]  /*efd0*/  LDG.E.LTC128B.U16 R3, desc[UR40][R12.64+0x2] ;  /* 0x000002280c037981 */ /* 0x000764000c1e1520 */
.L_x_287:
[----:B------:R-:W-:Y:S05]  /*efe0*/  BSYNC B1 ;  /* 0x0000000000017941 */ /* 0x000fea0003800000 */
.L_x_286:
[----:B-----5:R-:W-:Y:S01]  /*eff0*/  IMAD.U32 R15, R3, 0x10000, RZ ;  /* 0x00010000030f7824 */ /* 0x020fe200078e00ff */
[----:B------:R-:W-:Y:S01]  /*f000*/  ISETP.GT.AND P2, PT, R0, 0x8, P0 ;  /* 0x000000080000780c */ /* 0x000fe20000744270 */
[----:B------:R-:W-:Y:S02]  /*f010*/  BSSY B1, `(.L_x_288) ;  /* 0x0000007000017945 */ /* 0x000fe40003800000 */
[----:B--2---:R-:W-:-:S04]  /*f020*/  FMUL R14, R15, R16 ;  /* 0x000000100f0e7220 */ /* 0x004fc80000400000 */
[----:B------:R-:W-:-:S05]  /*f030*/  FFMA R14, R27, R2, R14 ;  /* 0x000000021b0e7223 */ /* 0x000fca000000000e */
[----:B------:R-:W-:-:S05]  /*f040*/  F2FP.BF16.F32.PACK_AB R14, RZ, R14 ;  /* 0x0000000eff0e723e */ /* 0x000fca00000010ff */
[----:B------:R2:W-:Y:S01]  /*f050*/  @P5 STG.E.U16 desc[UR40][R10.64+0x2], R14 ;  /* 0x0000020e0a005986 */ /* 0x0005e2000c101528 */
[----:B------:R-:W-:Y:S05]  /*f060*/  @!P2 BRA `(.L_x_289) ;  /* 0x000000000004a947 */ /* 0x000fea0003800000 */
[----:B------:R4:W5:Y:S02]  /*f070*/  LDG.E.LTC128B.U16 R3, desc[UR40][R6.64+0x10] ;  /* 0x0000102806037981 */ /* 0x000964000c1e1520 */
.L_x_289:
[----:B------:R-:W-:Y:S05]  /*f080*/  BSYNC B1 ;  /* 0x0000000000017941 */ /* 0x000fea0003800000 */
.L_x_288:
[----:B--2--5:R-:W-:Y:S01]  /*f090*/  IMAD.U32 R11, R3, 0x10000, RZ ;  /* 0x00010000030b7824 */ /* 0x024fe200078e00ff */
[----:B------:R-:W-:Y:S01]  /*f0a0*/  ISETP.GT.AND P3, PT, R0, 0x9, P0 ;  /* 0x000000090000780c */ /* 0x000fe20000764270 */
[----:B------:R-:W-:Y:S02]  /*f0b0*/  BSSY B1, `(.L_x_290) ;  /* 0x0000007000017945 */ /* 0x000fe40003800000 */
[----:B------:R-:W-:-:S04]  /*f0c0*/  FMUL R11, R11, R16 ;  /* 0x000000100b0b7220 */ /* 0x000fc80000400000 */
[----:B------:R-:W-:-:S05]  /*f0d0*/  FFMA R11, R28, R2, R11 ;  /* 0x000000021c0b7223 */ /* 0x000fca000000000b */
[----:B------:R-:W-:-:S05]  /*f0e0*/  F2FP.BF16.F32.PACK_AB R11, RZ, R11 ;  /* 0x0000000bff0b723e */ /* 0x000fca00000010ff */
[----:B------:R2:W-:Y:S01]  /*f0f0*/  @P2 STG.E.U16 desc[UR40][R8.64+0x10], R11 ;  /* 0x0000100b08002986 */ /* 0x0005e2000c101528 */
[----:B------:R-:W-:Y:S05]  /*f100*/  @!P3 BRA `(.L_x_291) ;  /* 0x000000000004b947 */ /* 0x000fea0003800000 */
[----:B------:R0:W5:Y:S02]  /*f110*/  LDG.E.LTC128B.U16 R3, desc[UR40][R6.64+0x12] ;  /* 0x0000122806037981 */ /* 0x000164000c1e1520 */
.L_x_291:
[----:B------:R-:W-:Y:S05]  /*f120*/  BSYNC B1 ;  /* 0x0000000000017941 */ /* 0x000fea0003800000 */
.L_x_290:
[----:B--2--5:R-:W-:Y:S01]  /*f130*/  SHF.L.U32 R11, R3, 0x10, RZ ;  /* 0x00000010030b7819 */ /* 0x024fe200000006ff */
[----:B------:R-:W-:Y:S01]  /*f140*/  BSSY B1, `(.L_x_292) ;  /* 0x0000008000017945 */ /* 0x000fe20003800000 */
[----:B------:R-:W-:-:S03]  /*f150*/  ISETP.GT.AND P4, PT, R0, 0x8, P1 ;  /* 0x000000080000780c */ /* 0x000fc60000f84270 */
[----:B------:R-:W-:-:S04]  /*f160*/  FMUL R10, R11, R16 ;  /* 0x000000100b0a7220 */ /* 0x000fc80000400000 */
[----:B------:R-:W-:-:S05]  /*f170*/  FFMA R10, R29, R2, R10 ;  /* 0x000000021d0a7223 */ /* 0x000fca000000000a */
[----:B------:R-:W-:-:S05]  /*f180*/  F2FP.BF16.F32.PACK_AB R10, RZ, R10 ;  /* 0x0000000aff0a723e */ /* 0x000fca00000010ff */
[----:B------:R2:W-:Y:S01]  /*f190*/  @P3 STG.E.U16 desc[UR40][R8.64+0x12], R10 ;  /* 0x0000120a08003986 */ /* 0x0005e2000c101528 */
[----:B------:R-:W-:Y:S05]  /*f1a0*/  @!P4 BRA `(.L_x_293) ;  /* 0x000000000004c947 */ /* 0x000fea0003800000 */
[----:B------:R0:W5:Y:S02]  /*f1b0*/  LDG.E.LTC128B.U16 R3, desc[UR40][R12.64+0x10] ;  /* 0x000010280c037981 */ /* 0x000164000c1e1520 */
.L_x_293:
[----:B------:R-:W-:Y:S05]  /*f1c0*/  BSYNC B1 ;  /* 0x0000000000017941 */ /* 0x000fea0003800000 */
.L_x_292:
[----:B-----5:R-:W-:Y:S01]  /*f1d0*/  IMAD.U32 R11, R3, 0x10000, RZ ;  /* 0x00010000030b7824 */ /* 0x020fe200078e00ff */
[----:B--2---:R-:W-:Y:S01]  /*f1e0*/  IADD3 R10, P3, R158, R8, RZ ;  /* 0x000000089e0a7210 */ /* 0x004fe20007f7e0ff */
[----:B------:R-:W-:Y:S01]  /*f1f0*/  BSSY B1, `(.L_x_294) ;  /* 0x0000009000017945 */ /* 0x000fe20003800000 */
[----:B------:R-:W-:Y:S01]  /*f200*/  ISETP.GT.AND P2, PT, R0, 0x9, P1 ;  /* 0x000000090000780c */ /* 0x000fe20000f44270 */
[----:B------:R-:W-:-:S04]  /*f210*/  FMUL R11, R11, R16 ;  /* 0x000000100b0b7220 */ /* 0x000fc80000400000 */
[----:B------:R-:W-:-:S05]  /*f220*/  FFMA R11, R30, R2, R11 ;  /* 0x000000021e0b7223 */ /* 0x000fca000000000b */
[----:B------:R-:W-:Y:S01]  /*f230*/  F2FP.BF16.F32.PACK_AB R14, RZ, R11 ;  /* 0x0000000bff0e723e */ /* 0x000fe200000010ff */
[----:B------:R-:W-:-:S05]  /*f240*/  IMAD.X R11, R156, 0x1, R9, P3 ;  /* 0x000000019c0b7824 */ /* 0x000fca00018e0609 */
[----:B------:R2:W-:Y:S01]  /*f250*/  @P4 STG.E.U16 desc[UR40][R10.64+0x10], R14 ;  /* 0x0000100e0a004986 */ /* 0x0005e2000c101528 */
[----:B------:R-:W-:Y:S05]  /*f260*/  @!P2 BRA `(.L_x_295) ;  /* 0x000000000004a947 */ /* 0x000fea0003800000 */
[----:B------:R0:W5:Y:S02]  /*f270*/  LDG.E.LTC128B.U16 R3, desc[UR40][R12.64+0x12] ;  /* 0x000012280c037981 */ /* 0x000164000c1e1520 */
.L_x_295:
[----:B------:R-:W-:Y:S05]  /*f280*/  BSYNC B1 ;  /* 0x0000000000017941 */ /* 0x000fea0003800000 */
.L_x_294:
[----:B--2--5:R-:W-:Y:S01]  /*f290*/  IMAD.U32 R11, R3, 0x10000, RZ ;  /* 0x00010000030b7824 */ /* 0x024fe200078e00ff */
[----:B------:R-:W-:Y:S01]  /*f2a0*/  IADD3 R158, P3, P4, R158, R4, R159 ;  /* 0x000000049e9e7210 */ /* 0x000fe20007c7e09f */
[----:B------:R-:W-:Y:S01]  /*f2b0*/  BSSY B1, `(.L_x_296) ;  /* 0x0000009000017945 */ /* 0x000fe20003800000 */
[----:B------:R-:W-:Y:S01]  /*f2c0*/  ISETP.GT.AND P5, PT, R0, 0x10, P0 ;  /* 0x000000100000780c */ /* 0x000fe200007a4270 */
[----:B------:R-:W-:Y:S01]  /*f2d0*/  FMUL R10, R11, R16 ;  /* 0x000000100b0a7220 */ /* 0x000fe20000400000 */
[----:B------:R-:W-:-:S03]  /*f2e0*/  IADD3.X R159, R156, R5, R161, P3, P4 ;  /* 0x000000059c9f7210 */ /* 0x000fc60001fe84a1 */
[----:B------:R-:W-:-:S05]  /*f2f0*/  FFMA R10, R31, R2, R10 ;  /* 0x000000021f0a7223 */ /* 0x000fca000000000a */
[----:B------:R-:W-:-:S05]  /*f300*/  F2FP.BF16.F32.PACK_AB R10, RZ, R10 ;  /* 0x0000000aff0a723e */ /* 0x000fca00000010ff */
[----:B------:R2:W-:Y:S01]  /*f310*/  @P2 STG.E.U16 desc[UR40][R158.64+0x12], R10 ;  /* 0x0000120a9e002986 */ /* 0x0005e2000c101528 */
[----:B------:R-:W-:Y:S05]  /*f320*/  @!P5 BRA `(.L_x_297) ;  /* 0x000000000004d947 */ /* 0x000fea0003800000 */
[----:B------:R0:W5:Y:S02]  /*f330*/  LDG.E.LTC128B.U16 R3, desc[UR40][R6.64+0x20] ;  /* 0x0000202806037981 */ /* 0x000164000c1e1520 */
.L_x_297:
[----:B------:R-:W-:Y:S05]  /*f340*/  BSYNC B1 ;  /* 0x0000000000017941 */ /* 0x000fea0003800000 */
.L_x_296:
[----:B-----5:R-:W-:Y:S01]  /*f350*/  SHF.L.U32 R5, R3, 0x10, RZ ;  /* 0x0000001003057819 */ /* 0x020fe200000006ff */
        /* <DEDUP_REMOVED lines=8> */
.L_x_299:
[----:B------:R-:W-:Y:S05]  /*f3e0*/  BSYNC B1 ;  /* 0x0000000000017941 */ /* 0x000fea0003800000 */
.L_x_298:
[----:B0----5:R-:W-:Y:S01]  /*f3f0*/  IMAD.U32 R5, R3, 0x10000, RZ ;  /* 0x0001000003057824 */ /* 0x021fe200078e00ff */
        /* <DEDUP_REMOVED lines=8> */
.L_x_301:
[----:B------:R-:W-:Y:S05]  /*f480*/  BSYNC B1 ;  /* 0x0000000000017941 */ /* 0x000fea0003800000 */
.L_x_300:
[----:B-----5:R-:W-:Y:S01]  /*f490*/  IMAD.U32 R5, R3, 0x10000, RZ ;  /* 0x0001000003057824 */ /* 0x020fe200078e00ff */
[----:B------:R-:W-:Y:S01]  /*f4a0*/  ISETP.GT.AND P2, PT, R0, 0x11, P1 ;  /* 0x000000110000780c */ /* 0x000fe20000f44270 */
[----:B0-----:R-:W-:Y:S01]  /*f4b0*/  @P3 IMAD.MOV.U32 R4, RZ, RZ, R158 ;  /* 0x000000ffff043224 */ /* 0x001fe200078e009e */
[----:B------:R-:W-:Y:S01]  /*f4c0*/  BSSY B1, `(.L_x_302) ;  /* 0x0000009000017945 */ /* 0x000fe20003800000 */
[----:B------:R-:W-:-:S04]  /*f4d0*/  FMUL R5, R5, R16 ;  /* 0x0000001005057220 */ /* 0x000fc80000400000 */
[----:B------:R-:W-:-:S05]  /*f4e0*/  FFMA R5, R34, R2, R5 ;  /* 0x0000000222057223 */ /* 0x000fca0000000005 */
[----:B------:R-:W-:-:S04]  /*f4f0*/  F2FP.BF16.F32.PACK_AB R5, RZ, R5 ;  /* 0x00000005ff05723e */ /* 0x000fc800000010ff */
[----:B--2---:R-:W-:Y:S02]  /*f500*/  PRMT R10, R5, 0x7610, R10 ;  /* 0x00007610050a7816 */ /* 0x004fe4000000000a */
[----:B------:R-:W-:-:S05]  /*f510*/  @P3 MOV R5, R159 ;  /* 0x0000009f00053202 */ /* 0x000fca0000000f00 */
[----:B------:R0:W-:Y:S01]  /*f520*/  @P3 STG.E.U16 desc[UR40][R4.64+0x20], R10 ;  /* 0x0000200a04003986 */ /* 0x0001e2000c101528 */
[----:B------:R-:W-:Y:S05]  /*f530*/  @!P2 BRA `(.L_x_303) ;  /* 0x000000000004a947 */ /* 0x000fea0003800000 */
[----:B------:R2:W5:Y:S02]  /*f540*/  LDG.E.LTC128B.U16 R3, desc[UR40][R12.64+0x22] ;  /* 0x000022280c037981 */ /* 0x000564000c1e1520 */
.L_x_303:
[----:B------:R-:W-:Y:S05]  /*f550*/  BSYNC B1 ;  /* 0x0000000000017941 */ /* 0x000fea0003800000 */
.L_x_302:
[----:B0----5:R-:W-:Y:S01]  /*f560*/  IMAD.U32 R5, R3, 0x10000, RZ ;  /* 0x0001000003057824 */ /* 0x021fe200078e00ff */
[----:B------:R-:W-:Y:S01]  /*f570*/  ISETP.GT.AND P3, PT, R0, 0x18, P0 ;  /* 0x000000180000780c */ /* 0x000fe20000764270 */
[----:B------:R-:W-:Y:S02]  /*f580*/  BSSY B1, `(.L_x_304) ;  /* 0x000000a000017945 */ /* 0x000fe40003800000 */
[----:B------:R-:W-:Y:S01]  /*f590*/  FMUL R4, R5, R16 ;  /* 0x0000001005047220 */ /* 0x000fe20000400000 */
[----:B------:R-:W-:-:S03]  /*f5a0*/  @P2 IMAD.MOV.U32 R5, RZ, RZ, R159 ;  /* 0x000000ffff052224 */ /* 0x000fc600078e009f */
[----:B------:R-:W-:-:S05]  /*f5b0*/  FFMA R4, R35, R2, R4 ;  /* 0x0000000223047223 */ /* 0x000fca0000000004 */
[----:B------:R-:W-:-:S04]  /*f5c0*/  F2FP.BF16.F32.PACK_AB R4, RZ, R4 ;  /* 0x00000004ff04723e */ /* 0x000fc800000010ff */
[----:B------:R-:W-:Y:S01]  /*f5d0*/  PRMT R10, R4, 0x7610, R10 ;  /* 0x00007610040a7816 */ /* 0x000fe2000000000a */
[----:B------:R-:W-:-:S05]  /*f5e0*/  @P2 IMAD.MOV.U32 R4, RZ, RZ, R158 ;  /* 0x000000ffff042224 */ /* 0x000fca00078e009e */
[----:B------:R0:W-:Y:S01]  /*f5f0*/  @P2 STG.E.U16 desc[UR40][R4.64+0x22], R10 ;  /* 0x0000220a04002986 */ /* 0x0001e2000c101528 */
[----:B------:R-:W-:Y:S05]  /*f600*/  @!P3 BRA `(.L_x_305) ;  /* 0x000000000004b947 */ /* 0x000fea0003800000 */
[----:B------:R0:W5:Y:S02]  /*f610*/  LDG.E.LTC128B.U16 R3, desc[UR40][R6.64+0x30] ;  /* 0x0000302806037981 */ /* 0x000164000c1e1520 */
.L_x_305:
[----:B------:R-:W-:Y:S05]  /*f620*/  BSYNC B1 ;  /* 0x0000000000017941 */ /* 0x000fea0003800000 */
.L_x_304:
[----:B0----5:R-:W-:Y:S01]  /*f630*/  SHF.L.U32 R5, R3, 0x10, RZ ;  /* 0x0000001003057819 */ /* 0x021fe200000006ff */
        /* <DEDUP_REMOVED lines=8> */
.L_x_307:
[----:B------:R-:W-:Y:S05]  /*f6c0*/  BSYNC B1 ;  /* 0x0000000000017941 */ /* 0x000fea0003800000 */
.L_x_306:
        /* <DEDUP_REMOVED lines=9> */
.L_x_309:
[----:B------:R-:W-:Y:S05]  /*f760*/  BSYNC B1 ;  /* 0x0000000000017941 */ /* 0x000fea0003800000 */
.L_x_308:
[----:B-----5:R-:W-:Y:S01]  /*f770*/  IMAD.U32 R5, R3, 0x10000, RZ ;  /* 0x0001000003057824 */ /* 0x020fe200078e00ff */
[----:B------:R-:W-:Y:S01]  /*f780*/  ISETP.GT.AND P2, PT, R0, 0x19, P1 ;  /* 0x000000190000780c */ /* 0x000fe20000f44270 */
[----:B0-----:R-:W-:Y:S01]  /*f790*/  @P3 IMAD.MOV.U32 R4, RZ, RZ, R158 ;  /* 0x000000ffff043224 */ /* 0x001fe200078e009e */
[----:B------:R-:W-:Y:S01]  /*f7a0*/  BSSY B1, `(.L_x_310) ;  /* 0x0000009000017945 */ /* 0x000fe20003800000 */
[----:B------:R-:W-:-:S04]  /*f7b0*/  FMUL R5, R5, R16 ;  /* 0x0000001005057220 */ /* 0x000fc80000400000 */
[----:B------:R-:W-:-:S05]  /*f7c0*/  FFMA R5, R38, R2, R5 ;  /* 0x0000000226057223 */ /* 0x000fca0000000005 */
[----:B------:R-:W-:-:S04]  /*f7d0*/  F2FP.BF16.F32.PACK_AB R5, RZ, R5 ;  /* 0x00000005ff05723e */ /* 0x000fc800000010ff */
[----:B------:R-:W-:Y:S02]  /*f7e0*/  PRMT R10, R5, 0x7610, R10 ;  /* 0x00007610050a7816 */ /* 0x000fe4000000000a */
[----:B------:R-:W-:-:S05]  /*f7f0*/  @P3 MOV R5, R159 ;  /* 0x0000009f00053202 */ /* 0x000fca0000000f00 */
[----:B------:R0:W-:Y:S01]  /*f800*/  @P3 STG.E.U16 desc[UR40][R4.64+0x30], R10 ;  /* 0x0000300a04003986 */ /* 0x0001e2000c101528 */
[----:B------:R-:W-:Y:S05]  /*f810*/  @!P2 BRA `(.L_x_311) ;  /* 0x000000000004a947 */ /* 0x000fea0003800000 */
[----:B------:R0:W5:Y:S02]  /*f820*/  LDG.E.LTC128B.U16 R3, desc[UR40][R12.64+0x32] ;  /* 0x000032280c037981 */ /* 0x000164000c1e1520 */
.L_x_311:
[----:B------:R-:W-:Y:S05]  /*f830*/  BSYNC B1 ;  /* 0x0000000000017941 */ /* 0x000fea0003800000 */
.L_x_310:
        /* <DEDUP_REMOVED lines=12> */
.L_x_313:
[----:B------:R-:W-:Y:S05]  /*f900*/  BSYNC B1 ;  /* 0x0000000000017941 */ /* 0x000fea0003800000 */
.L_x_312:
        /* <DEDUP_REMOVED lines=9> */
.L_x_315:
[----:B------:R-:W-:Y:S05]  /*f9a0*/  BSYNC B1 ;  /* 0x0000000000017941 */ /* 0x000fea0003800000 */
.L_x_314:
        /* <DEDUP_REMOVED lines=9> */
.L_x_317:
[----:B------:R-:W-:Y:S05]  /*fa40*/  BSYNC B1 ;  /* 0x0000000000017941 */ /* 0x000fea0003800000 */
.L_x_316:
        /* <DEDUP_REMOVED lines=12> */
.L_x_319:
[----:B------:R-:W-:Y:S05]  /*fb10*/  BSYNC B1 ;  /* 0x0000000000017941 */ /* 0x000fea0003800000 */
.L_x_318:
        /* <DEDUP_REMOVED lines=12> */
.L_x_321:
[----:B------:R-:W-:Y:S05]  /*fbe0*/  BSYNC B1 ;  /* 0x0000000000017941 */ /* 0x000fea0003800000 */
.L_x_320:
        /* <DEDUP_REMOVED lines=9> */
.L_x_323:
[----:B------:R-:W-:Y:S05]  /*fc80*/  BSYNC B1 ;  /* 0x0000000000017941 */ /* 0x000fea0003800000 */
.L_x_322:
        /* <DEDUP_REMOVED lines=9> */
.L_x_325:
[----:B------:R-:W-:Y:S05]  /*fd20*/  BSYNC B1 ;  /* 0x0000000000017941 */ /* 0x000fea0003800000 */
.L_x_324:
        /* <DEDUP_REMOVED lines=12> */
.L_x_327:
[----:B------:R-:W-:Y:S05]  /*fdf0*/  BSYNC B1 ;  /* 0x0000000000017941 */ /* 0x000fea0003800000 */
.L_x_326:
        /* <DEDUP_REMOVED lines=12> */
.L_x_329:
[----:B------:R-:W-:Y:S05]  /*fec0*/  BSYNC B1 ;  /* 0x0000000000017941 */ /* 0x000fea0003800000 */
.L_x_328:
        /* <DEDUP_REMOVED lines=9> */
.L_x_331:
[----:B------:R-:W-:Y:S05]  /*ff60*/  BSYNC B1 ;  /* 0x0000000000017941 */ /* 0x000fea0003800000 */
.L_x_330:
        /* <DEDUP_REMOVED lines=9> */
.L_x_333:
[----:B------:R-:W-:Y:S05]  /*10000*/  BSYNC B1 ;  /* 0x0000000000017941 */ /* 0x000fea0003800000 */
.L_x_332:
        /* <DEDUP_REMOVED lines=12> */
.L_x_335:
[----:B------:R-:W-:Y:S05]  /*100d0*/  BSYNC B1 ;  /* 0x0000000000017941 */ /* 0x000fea0003800000 */
.L_x_334:
        /* <DEDUP_REMOVED lines=12> */
.L_x_337:
[----:B------:R-:W-:Y:S05]  /*101a0*/  BSYNC B1 ;  /* 0x0000000000017941 */ /* 0x000fea0003800000 */
.L_x_336:
        /* <DEDUP_REMOVED lines=9> */
.L_x_339:
[----:B------:R-:W-:Y:S05]  /*10240*/  BSYNC B1 ;  /* 0x0000000000017941 */ /* 0x000fea0003800000 */
.L_x_338:
        /* <DEDUP_REMOVED lines=9> */
.L_x_341:
[----:B------:R-:W-:Y:S05]  /*102e0*/  BSYNC B1 ;  /* 0x0000000000017941 */ /* 0x000fea0003800000 */
.L_x_340:
        /* <DEDUP_REMOVED lines=12> */
.L_x_343:
[----:B------:R-:W-:Y:S05]  /*103b0*/  BSYNC B1 ;  /* 0x0000000000017941 */ /* 0x000fea0003800000 */
.L_x_342:
        /* <DEDUP_REMOVED lines=12> */
.L_x_345:
[----:B------:R-:W-:Y:S05]  /*10480*/  BSYNC B1 ;  /* 0x0000000000017941 */ /* 0x000fea0003800000 */
.L_x_344:
        /* <DEDUP_REMOVED lines=9> */
.L_x_347:
[----:B------:R-:W-:Y:S05]  /*10520*/  BSYNC B1 ;  /* 0x0000000000017941 */ /* 0x000fea0003800000 */
.L_x_346:
        /* <DEDUP_REMOVED lines=9> */
.L_x_349:
[----:B------:R-:W-:Y:S05]  /*105c0*/  BSYNC B1 ;  /* 0x0000000000017941 */ /* 0x000fea0003800000 */
.L_x_348:
        /* <DEDUP_REMOVED lines=12> */
.L_x_351:
[----:B------:R-:W-:Y:S05]  /*10690*/  BSYNC B1 ;  /* 0x0000000000017941 */ /* 0x000fea0003800000 */
.L_x_350:
        /* <DEDUP_REMOVED lines=12> */
.L_x_353:
[----:B------:R-:W-:Y:S05]  /*10760*/  BSYNC B1 ;  /* 0x0000000000017941 */ /* 0x000fea0003800000 */
.L_x_352:
        /* <DEDUP_REMOVED lines=9> */
.L_x_355:
[----:B------:R-:W-:Y:S05]  /*10800*/  BSYNC B1 ;  /* 0x0000000000017941 */ /* 0x000fea0003800000 */
.L_x_354:
        /* <DEDUP_REMOVED lines=9> */
.L_x_357:
[----:B------:R-:W-:Y:S05]  /*108a0*/  BSYNC B1 ;  /* 0x0000000000017941 */ /* 0x000fea0003800000 */
.L_x_356:
        /* <DEDUP_REMOVED lines=12> */
.L_x_359:
[----:B------:R-:W-:Y:S05]  /*10970*/  BSYNC B1 ;  /* 0x0000000000017941 */ /* 0x000fea0003800000 */
.L_x_358:
        /* <DEDUP_REMOVED lines=12> */
.L_x_361:
[----:B------:R-:W-:Y:S05]  /*10a40*/  BSYNC B1 ;  /* 0x0000000000017941 */ /* 0x000fea0003800000 */
.L_x_360:
        /* <DEDUP_REMOVED lines=9> */
.L_x_363:
[----:B------:R-:W-:Y:S05]  /*10ae0*/  BSYNC B1 ;  /* 0x0000000000017941 */ /* 0x000fea0003800000 */
.L_x_362:
        /* <DEDUP_REMOVED lines=9> */
.L_x_365:
[----:B------:R-:W-:Y:S05]  /*10b80*/  BSYNC B1 ;  /* 0x0000000000017941 */ /* 0x000fea0003800000 */
.L_x_364:
        /* <DEDUP_REMOVED lines=12> */
.L_x_367:
[----:B------:R-:W-:Y:S05]  /*10c50*/  BSYNC B1 ;  /* 0x0000000000017941 */ /* 0x000fea0003800000 */
.L_x_366:
        /* <DEDUP_REMOVED lines=12> */
.L_x_369:
[----:B------:R-:W-:Y:S05]  /*10d20*/  BSYNC B1 ;  /* 0x0000000000017941 */ /* 0x000fea0003800000 */
.L_x_368:
        /* <DEDUP_REMOVED lines=9> */
.L_x_371:
[----:B------:R-:W-:Y:S05]  /*10dc0*/  BSYNC B1 ;  /* 0x0000000000017941 */ /* 0x000fea0003800000 */
.L_x_370:
        /* <DEDUP_REMOVED lines=9> */
.L_x_373:
[----:B------:R-:W-:Y:S05]  /*10e60*/  BSYNC B1 ;  /* 0x0000000000017941 */ /* 0x000fea0003800000 */
.L_x_372:
        /* <DEDUP_REMOVED lines=12> */
.L_x_375:
[----:B------:R-:W-:Y:S05]  /*10f30*/  BSYNC B1 ;  /* 0x0000000000017941 */ /* 0x000fea0003800000 */
.L_x_374:
        /* <DEDUP_REMOVED lines=12> */
.L_x_377:
[----:B------:R-:W-:Y:S05]  /*11000*/  BSYNC B1 ;  /* 0x0000000000017941 */ /* 0x000fea0003800000 */
.L_x_376:
        /* <DEDUP_REMOVED lines=9> */
.L_x_379:
[----:B------:R-:W-:Y:S05]  /*110a0*/  BSYNC B1 ;  /* 0x0000000000017941 */ /* 0x000fea0003800000 */
.L_x_378:
        /* <DEDUP_REMOVED lines=9> */
.L_x_381:
[----:B------:R-:W-:Y:S05]  /*11140*/  BSYNC B1 ;  /* 0x0000000000017941 */ /* 0x000fea0003800000 */
.L_x_380:
        /* <DEDUP_REMOVED lines=12> */
.L_x_383:
[----:B------:R-:W-:Y:S05]  /*11210*/  BSYNC B1 ;  /* 0x0000000000017941 */ /* 0x000fea0003800000 */
.L_x_382:
        /* <DEDUP_REMOVED lines=12> */
.L_x_385:
[----:B------:R-:W-:Y:S05]  /*112e0*/  BSYNC B1 ;  /* 0x0000000000017941 */ /* 0x000fea0003800000 */
.L_x_384:
        /* <DEDUP_REMOVED lines=9> */
.L_x_387:
[----:B------:R-:W-:Y:S05]  /*11380*/  BSYNC B1 ;  /* 0x0000000000017941 */ /* 0x000fea0003800000 */
.L_x_386:
        /* <DEDUP_REMOVED lines=9> */
.L_x_389:
[----:B------:R-:W-:Y:S05]  /*11420*/  BSYNC B1 ;  /* 0x0000000000017941 */ /* 0x000fea0003800000 */
.L_x_388:
        /* <DEDUP_REMOVED lines=12> */
.L_x_391:
[----:B------:R-:W-:Y:S05]  /*114f0*/  BSYNC B1 ;  /* 0x0000000000017941 */ /* 0x000fea0003800000 */
.L_x_390:
        /* <DEDUP_REMOVED lines=12> */
.L_x_393:
[----:B------:R-:W-:Y:S05]  /*115c0*/  BSYNC B1 ;  /* 0x0000000000017941 */ /* 0x000fea0003800000 */
.L_x_392:
        /* <DEDUP_REMOVED lines=9> */
.L_x_395:
[----:B------:R-:W-:Y:S05]  /*11660*/  BSYNC B1 ;  /* 0x0000000000017941 */ /* 0x000fea0003800000 */
.L_x_394:
        /* <DEDUP_REMOVED lines=9> */
.L_x_397:
[----:B------:R-:W-:Y:S05]  /*11700*/  BSYNC B1 ;  /* 0x0000000000017941 */ /* 0x000fea0003800000 */
.L_x_396:
        /* <DEDUP_REMOVED lines=12> */
.L_x_399:
[----:B------:R-:W-:Y:S05]  /*117d0*/  BSYNC B1 ;  /* 0x0000000000017941 */ /* 0x000fea0003800000 */
.L_x_398:
        /* <DEDUP_REMOVED lines=12> */
.L_x_401:
[----:B------:R-:W-:Y:S05]  /*118a0*/  BSYNC B1 ;  /* 0x0000000000017941 */ /* 0x000fea0003800000 */
.L_x_400:
        /* <DEDUP_REMOVED lines=9> */
.L_x_403:
[----:B------:R-:W-:Y:S05]  /*11940*/  BSYNC B1 ;  /* 0x0000000000017941 */ /* 0x000fea0003800000 */
.L_x_402:
        /* <DEDUP_REMOVED lines=9> */
.L_x_405:
[----:B------:R-:W-:Y:S05]  /*119e0*/  BSYNC B1 ;  /* 0x0000000000017941 */ /* 0x000fea0003800000 */
.L_x_404:
        /* <DEDUP_REMOVED lines=12> */
.L_x_407:
[----:B------:R-:W-:Y:S05]  /*11ab0*/  BSYNC B1 ;  /* 0x0000000000017941 */ /* 0x000fea0003800000 */
.L_x_406:
        /* <DEDUP_REMOVED lines=12> */
.L_x_409:
[----:B------:R-:W-:Y:S05]  /*11b80*/  BSYNC B1 ;  /* 0x0000000000017941 */ /* 0x000fea0003800000 */
.L_x_408:
        /* <DEDUP_REMOVED lines=9> */
.L_x_411:
[----:B------:R-:W-:Y:S05]  /*11c20*/  BSYNC B1 ;  /* 0x0000000000017941 */ /* 0x000fea0003800000 */
.L_x_410:
        /* <DEDUP_REMOVED lines=9> */
.L_x_413:
[----:B------:R-:W-:Y:S05]  /*11cc0*/  BSYNC B1 ;  /* 0x0000000000017941 */ /* 0x000fea0003800000 */
.L_x_412:
        /* <DEDUP_REMOVED lines=12> */
.L_x_415:
[----:B------:R-:W-:Y:S05]  /*11d90*/  BSYNC B1 ;  /* 0x0000000000017941 */ /* 0x000fea0003800000 */
.L_x_414:
        /* <DEDUP_REMOVED lines=12> */
.L_x_417:
[----:B------:R-:W-:Y:S05]  /*11e60*/  BSYNC B1 ;  /* 0x0000000000017941 */ /* 0x000fea0003800000 */
.L_x_416:
        /* <DEDUP_REMOVED lines=9> */
.L_x_419:
[----:B------:R-:W-:Y:S05]  /*11f00*/  BSYNC B1 ;  /* 0x0000000000017941 */ /* 0x000fea0003800000 */
.L_x_418:
        /* <DEDUP_REMOVED lines=9> */
.L_x_421:
[----:B------:R-:W-:Y:S05]  /*11fa0*/  BSYNC B1 ;  /* 0x0000000000017941 */ /* 0x000fea0003800000 */
.L_x_420:
        /* <DEDUP_REMOVED lines=12> */
.L_x_423:
[----:B------:R-:W-:Y:S05]  /*12070*/  BSYNC B1 ;  /* 0x0000000000017941 */ /* 0x000fea0003800000 */
.L_x_422:
        /* <DEDUP_REMOVED lines=12> */
.L_x_425:
[----:B------:R-:W-:Y:S05]  /*12140*/  BSYNC B1 ;  /* 0x0000000000017941 */ /* 0x000fea0003800000 */
.L_x_424:
        /* <DEDUP_REMOVED lines=9> */
.L_x_427:
[----:B------:R-:W-:Y:S05]  /*121e0*/  BSYNC B1 ;  /* 0x0000000000017941 */ /* 0x000fea0003800000 */
.L_x_426:
        /* <DEDUP_REMOVED lines=9> */
.L_x_429:
[----:B------:R-:W-:Y:S05]  /*12280*/  BSYNC B1 ;  /* 0x0000000000017941 */ /* 0x000fea0003800000 */
.L_x_428:
        /* <DEDUP_REMOVED lines=12> */
.L_x_431:
[----:B------:R-:W-:Y:S05]  /*12350*/  BSYNC B1 ;  /* 0x0000000000017941 */ /* 0x000fea0003800000 */
.L_x_430:
        /* <DEDUP_REMOVED lines=12> */
.L_x_433:
[----:B------:R-:W-:Y:S05]  /*12420*/  BSYNC B1 ;  /* 0x0000000000017941 */ /* 0x000fea0003800000 */
.L_x_432:
        /* <DEDUP_REMOVED lines=9> */
.L_x_435:
[----:B------:R-:W-:Y:S05]  /*124c0*/  BSYNC B1 ;  /* 0x0000000000017941 */ /* 0x000fea0003800000 */
.L_x_434:
        /* <DEDUP_REMOVED lines=9> */
.L_x_437:
[----:B------:R-:W-:Y:S05]  /*12560*/  BSYNC B1 ;  /* 0x0000000000017941 */ /* 0x000fea0003800000 */
.L_x_436:
        /* <DEDUP_REMOVED lines=12> */
.L_x_439:
[----:B------:R-:W-:Y:S05]  /*12630*/  BSYNC B1 ;  /* 0x0000000000017941 */ /* 0x000fea0003800000 */
.L_x_438:
        /* <DEDUP_REMOVED lines=12> */
.L_x_441:
[----:B------:R-:W-:Y:S05]  /*12700*/  BSYNC B1 ;  /* 0x0000000000017941 */ /* 0x000fea0003800000 */
.L_x_440:
        /* <DEDUP_REMOVED lines=9> */
.L_x_443:
[----:B------:R-:W-:Y:S05]  /*127a0*/  BSYNC B1 ;  /* 0x0000000000017941 */ /* 0x000fea0003800000 */
.L_x_442:
        /* <DEDUP_REMOVED lines=9> */
.L_x_445:
[----:B------:R-:W-:Y:S05]  /*12840*/  BSYNC B1 ;  /* 0x0000000000017941 */ /* 0x000fea0003800000 */
.L_x_444:
        /* <DEDUP_REMOVED lines=12> */
.L_x_447:
[----:B------:R-:W-:Y:S05]  /*12910*/  BSYNC B1 ;  /* 0x0000000000017941 */ /* 0x000fea0003800000 */
.L_x_446:
        /* <DEDUP_REMOVED lines=12> */
.L_x_449:
[----:B------:R-:W-:Y:S05]  /*129e0*/  BSYNC B1 ;  /* 0x0000000000017941 */ /* 0x000fea0003800000 */
.L_x_448:
        /* <DEDUP_REMOVED lines=9> */
.L_x_451:
[----:B------:R-:W-:Y:S05]  /*12a80*/  BSYNC B1 ;  /* 0x0000000000017941 */ /* 0x000fea0003800000 */
.L_x_450:
        /* <DEDUP_REMOVED lines=9> */
.L_x_453:
[----:B------:R-:W-:Y:S05]  /*12b20*/  BSYNC B1 ;  /* 0x0000000000017941 */ /* 0x000fea0003800000 */
.L_x_452:
        /* <DEDUP_REMOVED lines=12> */
.L_x_455:
[----:B------:R-:W-:Y:S05]  /*12bf0*/  BSYNC B1 ;  /* 0x0000000000017941 */ /* 0x000fea0003800000 */
.L_x_454:
        /* <DEDUP_REMOVED lines=12> */
.L_x_457:
[----:B------:R-:W-:Y:S05]  /*12cc0*/  BSYNC B1 ;  /* 0x0000000000017941 */ /* 0x000fea0003800000 */
.L_x_456:
        /* <DEDUP_REMOVED lines=9> */
.L_x_459:
[----:B------:R-:W-:Y:S05]  /*12d60*/  BSYNC B1 ;  /* 0x0000000000017941 */ /* 0x000fea0003800000 */
.L_x_458:
        /* <DEDUP_REMOVED lines=9> */
.L_x_461:
[----:B------:R-:W-:Y:S05]  /*12e00*/  BSYNC B1 ;  /* 0x0000000000017941 */ /* 0x000fea0003800000 */
.L_x_460:
        /* <DEDUP_REMOVED lines=12> */
.L_x_463:
[----:B------:R-:W-:Y:S05]  /*12ed0*/  BSYNC B1 ;  /* 0x0000000000017941 */ /* 0x000fea0003800000 */
.L_x_462:
        /* <DEDUP_REMOVED lines=12> */
.L_x_465:
[----:B------:R-:W-:Y:S05]  /*12fa0*/  BSYNC B1 ;  /* 0x0000000000017941 */ /* 0x000fea0003800000 */
.L_x_464:
        /* <DEDUP_REMOVED lines=9> */
.L_x_467:
[----:B------:R-:W-:Y:S05]  /*13040*/  BSYNC B1 ;  /* 0x0000000000017941 */ /* 0x000fea0003800000 */
.L_x_466:
        /* <DEDUP_REMOVED lines=9> */
.L_x_469:
[----:B------:R-:W-:Y:S05]  /*130e0*/  BSYNC B1 ;  /* 0x0000000000017941 */ /* 0x000fea0003800000 */
.L_x_468:
        /* <DEDUP_REMOVED lines=12> */
.L_x_471:
[----:B------:R-:W-:Y:S05]  /*131b0*/  BSYNC B1 ;  /* 0x0000000000017941 */ /* 0x000fea0003800000 */
.L_x_470:
        /* <DEDUP_REMOVED lines=12> */
.L_x_473:
[----:B------:R-:W-:Y:S05]  /*13280*/  BSYNC B1 ;  /* 0x0000000000017941 */ /* 0x000fea0003800000 */
.L_x_472:
        /* <DEDUP_REMOVED lines=9> */
.L_x_475:
[----:B------:R-:W-:Y:S05]  /*13320*/  BSYNC B1 ;  /* 0x0000000000017941 */ /* 0x000fea0003800000 */
.L_x_474:
        /* <DEDUP_REMOVED lines=9> */
.L_x_477:
[----:B------:R-:W-:Y:S05]  /*133c0*/  BSYNC B1 ;  /* 0x0000000000017941 */ /* 0x000fea0003800000 */
.L_x_476:
        /* <DEDUP_REMOVED lines=12> */
.L_x_479:
[----:B------:R-:W-:Y:S05]  /*13490*/  BSYNC B1 ;  /* 0x0000000000017941 */ /* 0x000fea0003800000 */
.L_x_478:
        /* <DEDUP_REMOVED lines=12> */
.L_x_481:
[----:B------:R-:W-:Y:S05]  /*13560*/  BSYNC B1 ;  /* 0x0000000000017941 */ /* 0x000fea0003800000 */
.L_x_480:
        /* <DEDUP_REMOVED lines=9> */
.L_x_483:
[----:B------:R-:W-:Y:S05]  /*13600*/  BSYNC B1 ;  /* 0x0000000000017941 */ /* 0x000fea0003800000 */
.L_x_482:
        /* <DEDUP_REMOVED lines=9> */
.L_x_485:
[----:B------:R-:W-:Y:S05]  /*136a0*/  BSYNC B1 ;  /* 0x0000000000017941 */ /* 0x000fea0003800000 */
.L_x_484:
        /* <DEDUP_REMOVED lines=12> */
.L_x_487:
[----:B------:R-:W-:Y:S05]  /*13770*/  BSYNC B1 ;  /* 0x0000000000017941 */ /* 0x000fea0003800000 */
.L_x_486:
        /* <DEDUP_REMOVED lines=12> */
.L_x_489:
[----:B------:R-:W-:Y:S05]  /*13840*/  BSYNC B1 ;  /* 0x0000000000017941 */ /* 0x000fea0003800000 */
.L_x_488:
        /* <DEDUP_REMOVED lines=9> */
.L_x_491:
[----:B------:R-:W-:Y:S05]  /*138e0*/  BSYNC B1 ;  /* 0x0000000000017941 */ /* 0x000fea0003800000 */
.L_x_490:
        /* <DEDUP_REMOVED lines=9> */
.L_x_493:
[----:B------:R-:W-:Y:S05]  /*13980*/  BSYNC B1 ;  /* 0x0000000000017941 */ /* 0x000fea0003800000 */
.L_x_492:
        /* <DEDUP_REMOVED lines=12> */
.L_x_495:
[----:B------:R-:W-:Y:S05]  /*13a50*/  BSYNC B1 ;  /* 0x0000000000017941 */ /* 0x000fea0003800000 */
.L_x_494:
        /* <DEDUP_REMOVED lines=12> */
.L_x_497:
[----:B------:R-:W-:Y:S05]  /*13b20*/  BSYNC B1 ;  /* 0x0000000000017941 */ /* 0x000fea0003800000 */
.L_x_496:
        /* <DEDUP_REMOVED lines=9> */
.L_x_499:
[----:B------:R-:W-:Y:S05]  /*13bc0*/  BSYNC B1 ;  /* 0x0000000000017941 */ /* 0x000fea0003800000 */
.L_x_498:
        /* <DEDUP_REMOVED lines=9> */
.L_x_501:
[----:B------:R-:W-:Y:S05]  /*13c60*/  BSYNC B1 ;  /* 0x0000000000017941 */ /* 0x000fea0003800000 */
.L_x_500:
        /* <DEDUP_REMOVED lines=12> */
.L_x_503:
[----:B------:R-:W-:Y:S05]  /*13d30*/  BSYNC B1 ;  /* 0x0000000000017941 */ /* 0x000fea0003800000 */
.L_x_502:
        /* <DEDUP_REMOVED lines=12> */
.L_x_505:
[----:B------:R-:W-:Y:S05]  /*13e00*/  BSYNC B1 ;  /* 0x0000000000017941 */ /* 0x000fea0003800000 */
.L_x_504:
        /* <DEDUP_REMOVED lines=9> */
.L_x_507:
[----:B------:R-:W-:Y:S05]  /*13ea0*/  BSYNC B1 ;  /* 0x0000000000017941 */ /* 0x000fea0003800000 */
.L_x_506:
        /* <DEDUP_REMOVED lines=9> */
.L_x_509:
[----:B------:R-:W-:Y:S05]  /*13f40*/  BSYNC B1 ;  /* 0x0000000000017941 */ /* 0x000fea0003800000 */
.L_x_508:
        /* <DEDUP_REMOVED lines=12> */
.L_x_511:
[----:B------:R-:W-:Y:S05]  /*14010*/  BSYNC B1 ;  /* 0x0000000000017941 */ /* 0x000fea0003800000 */
.L_x_510:
        /* <DEDUP_REMOVED lines=12> */
.L_x_513:
[----:B------:R-:W-:Y:S05]  /*140e0*/  BSYNC B1 ;  /* 0x0000000000017941 */ /* 0x000fea0003800000 */
.L_x_512:
        /* <DEDUP_REMOVED lines=9> */
.L_x_515:
[----:B------:R-:W-:Y:S05]  /*14180*/  BSYNC B1 ;  /* 0x0000000000017941 */ /* 0x000fea0003800000 */
.L_x_514:
        /* <DEDUP_REMOVED lines=9> */
.L_x_517:
[----:B------:R-:W-:Y:S05]  /*14220*/  BSYNC B1 ;  /* 0x0000000000017941 */ /* 0x000fea0003800000 */
.L_x_516:
        /* <DEDUP_REMOVED lines=12> */
.L_x_519:
[----:B------:R-:W-:Y:S05]  /*142f0*/  BSYNC B1 ;  /* 0x0000000000017941 */ /* 0x000fea0003800000 */
.L_x_518:
        /* <DEDUP_REMOVED lines=12> */
.L_x_521:
[----:B------:R-:W-:Y:S05]  /*143c0*/  BSYNC B1 ;  /* 0x0000000000017941 */ /* 0x000fea0003800000 */
.L_x_520:
        /* <DEDUP_REMOVED lines=9> */
.L_x_523:
[----:B------:R-:W-:Y:S05]  /*14460*/  BSYNC B1 ;  /* 0x0000000000017941 */ /* 0x000fea0003800000 */
.L_x_522:
        /* <DEDUP_REMOVED lines=9> */
.L_x_525:
[----:B------:R-:W-:Y:S05]  /*14500*/  BSYNC B1 ;  /* 0x0000000000017941 */ /* 0x000fea0003800000 */
.L_x_524:
        /* <DEDUP_REMOVED lines=12> */
.L_x_527:
[----:B------:R-:W-:Y:S05]  /*145d0*/  BSYNC B1 ;  /* 0x0000000000017941 */ /* 0x000fea0003800000 */
.L_x_526:
        /* <DEDUP_REMOVED lines=12> */
.L_x_529:
[----:B------:R-:W-:Y:S05]  /*146a0*/  BSYNC B1 ;  /* 0x0000000000017941 */ /* 0x000fea0003800000 */
.L_x_528:
        /* <DEDUP_REMOVED lines=9> */
.L_x_531:
[----:B------:R-:W-:Y:S05]  /*14740*/  BSYNC B1 ;  /* 0x0000000000017941 */ /* 0x000fea0003800000 */
.L_x_530:
        /* <DEDUP_REMOVED lines=9> */
.L_x_533:
[----:B------:R-:W-:Y:S05]  /*147e0*/  BSYNC B1 ;  /* 0x0000000000017941 */ /* 0x000fea0003800000 */
.L_x_532:
[----:B-----5:R-:W-:Y:S01]  /*147f0*/  IMAD.U32 R5, R3, 0x10000, RZ ;  /* 0x0001000003057824 */ /* 0x020fe200078e00ff */
[----:B------:R-:W-:Y:S01]  /*14800*/  ISETP.GT.AND P1, PT, R0, 0xf9, P1 ;  /* 0x000000f90000780c */ /* 0x000fe20000f24270 */
[----:B0-----:R-:W-:Y:S01]  /*14810*/  @P2 IMAD.MOV.U32 R4, RZ, RZ, R158 ;  /* 0x000000ffff042224 */ /* 0x001fe200078e009e */
[----:B------:R-:W-:Y:S01]  /*14820*/  BSSY B1, `(.L_x_534) ;  /* 0x0000009000017945 */ /* 0x000fe20003800000 */
[----:B------:R-:W-:-:S04]  /*14830*/  FMUL R5, R5, R16 ;  /* 0x0000001005057220 */ /* 0x000fc80000400000 */
[----:B------:R-:W-:-:S05]  /*14840*/  FFMA R5, R150, R2, R5 ;  /* 0x0000000296057223 */ /* 0x000fca0000000005 */
[----:B------:R-:W-:-:S04]  /*14850*/  F2FP.BF16.F32.PACK_AB R5, RZ, R5 ;  /* 0x00000005ff05723e */ /* 0x000fc800000010ff */
[----:B-1--4-:R-:W-:Y:S02]  /*14860*/  PRMT R6, R5, 0x7610, R6 ;  /* 0x0000761005067816 */ /* 0x012fe40000000006 */
[----:B------:R-:W-:-:S05]  /*14870*/  @P2 MOV R5, R159 ;  /* 0x0000009f00052202 */ /* 0x000fca0000000f00 */
[----:B------:R0:W-:Y:S01]  /*14880*/  @P2 STG.E.U16 desc[UR40][R4.64+0x1f0], R6 ;  /* 0x0001f00604002986 */ /* 0x0001e2000c101528 */
[----:B------:R-:W-:Y:S05]  /*14890*/  @!P1 BRA `(.L_x_535) ;  /* 0x0000000000049947 */ /* 0x000fea0003800000 */
[----:B------:R1:W5:Y:S02]  /*148a0*/  LDG.E.LTC128B.U16 R3, desc[UR40][R12.64+0x1f2] ;  /* 0x0001f2280c037981 */ /* 0x000364000c1e1520 */
.L_x_535:
[----:B------:R-:W-:Y:S05]  /*148b0*/  BSYNC B1 ;  /* 0x0000000000017941 */ /* 0x000fea0003800000 */
.L_x_534:
[----:B------:R-:W-:Y:S05]  /*148c0*/  @!P1 BRA `(.L_x_536) ;  /* 0x0000004c00b09947 */ /* 0x000fea0003800000 */
[----:B-----5:R-:W-:-:S04]  /*148d0*/  IMAD.U32 R3, R3, 0x10000, RZ ;  /* 0x0001000003037824 */ /* 0x020fc800078e00ff */
[----:B------:R-:W-:-:S04]  /*148e0*/  FMUL R0, R3, R16 ;  /* 0x0000001003007220 */ /* 0x000fc80000400000 */
[----:B------:R-:W-:-:S05]  /*148f0*/  FFMA R0, R151, R2, R0 ;  /* 0x0000000297007223 */ /* 0x000fca0000000000 */
[----:B------:R-:W-:-:S05]  /*14900*/  F2FP.BF16.F32.PACK_AB R0, RZ, R0 ;  /* 0x00000000ff00723e */ /* 0x000fca00000010ff */
[----:B------:R4:W-:Y:S01]  /*14910*/  STG.E.U16 desc[UR40][R158.64+0x1f2], R0 ;  /* 0x0001f2009e007986 */ /* 0x0009e2000c101528 */
[----:B------:R-:W-:Y:S05]  /*14920*/  BRA `(.L_x_536) ;  /* 0x0000004c00987947 */ /* 0x000fea0003800000 */
.L_x_29:
[----:B------:R-:W2:Y:S01]  /*14930*/  LDL.LU R3, [R1] ;  /* 0x0000000001037983 */ /* 0x000ea20000300800 */
[----:B------:R-:W-:-:S03]  /*14940*/  ULDC.64 UR4, c[0x0][0x5c0] ;  /* 0x0001700000047ab9 */ /* 0x000fc60000000a00 */
[----:B------:R-:W3:Y:S04]  /*14950*/  LDL.LU R9, [R1+0x60] ;  /* 0x0000600001097983 */ /* 0x000ee80000300800 */
[----:B------:R-:W4:Y:S04]  /*14960*/  LDL.LU R11, [R1+0x8c] ;  /* 0x00008c00010b7983 */ /* 0x000f280000300800 */
[----:B------:R-:W5:Y:S04]  /*14970*/  LDL.LU R235, [R1+0x9c] ;  /* 0x00009c0001eb7983 */ /* 0x000f680000300800 */
        /* <DEDUP_REMOVED lines=75> */
[----:B------:R-:W5:Y:S01]  /*14e30*/  LDL.LU R158, [R1+0x1cc] ;  /* 0x0001cc00019e7983 */ /* 0x000f620000300800 */
[----:B--2---:R-:W-:-:S03]  /*14e40*/  FMUL R3, R3, R2 ;  /* 0x0000000203037220 */ /* 0x004fc60000400000 */
[----:B------:R-:W2:Y:S01]  /*14e50*/  LDL.LU R157, [R1+0x1d0] ;  /* 0x0001d000019d7983 */ /* 0x000ea20000300800 */
[----:B------:R-:W-:-:S03]  /*14e60*/  LEA R4, P0, R6, UR4, 0x1 ;  /* 0x0000000406047c11 */ /* 0x000fc6000f8008ff */
[----:B------:R-:W2:Y:S04]  /*14e70*/  LDL.LU R156, [R1+0x1d4] ;  /* 0x0001d400019c7983 */ /* 0x000ea80000300800 */
[----:B------:R-:W2:Y:S04]  /*14e80*/  LDL.LU R155, [R1+0x1d8] ;  /* 0x0001d800019b7983 */ /* 0x000ea80000300800 */
[----:B------:R-:W2:Y:S04]  /*14e90*/  LDL.LU R154, [R1+0x1dc] ;  /* 0x0001dc00019a7983 */ /* 0x000ea80000300800 */
[----:B------:R-:W2:Y:S01]  /*14ea0*/  LDL.LU R153, [R1+0x1e0] ;  /* 0x0001e00001997983 */ /* 0x000ea20000300800 */
[----:B------:R-:W-:-:S03]  /*14eb0*/  LEA.HI.X R5, R6, UR5, R10, 0x1, P0 ;  /* 0x0000000506057c11 */ /* 0x000fc600080f0c0a */
[----:B------:R-:W2:Y:S01]  /*14ec0*/  LDL.LU R152, [R1+0x1e4] ;  /* 0x0001e40001987983 */ /* 0x000ea20000300800 */
[----:B------:R-:W-:-:S03]  /*14ed0*/  F2FP.BF16.F32.PACK_AB R3, RZ, R3 ;  /* 0x00000003ff03723e */ /* 0x000fc600000010ff */
[----:B------:R-:W2:Y:S04]  /*14ee0*/  LDL.LU R23, [R1+0x1e8] ;  /* 0x0001e80001177983 */ /* 0x000ea80000300800 */
[----:B------:R-:W2:Y:S04]  /*14ef0*/  LDL.LU R22, [R1+0x1ec] ;  /* 0x0001ec0001167983 */ /* 0x000ea80000300800 */
[----:B------:R-:W2:Y:S04]  /*14f00*/  LDL.LU R21, [R1+0x1f0] ;  /* 0x0001f00001157983 */ /* 0x000ea80000300800 */
[----:B------:R-:W2:Y:S04]  /*14f10*/  LDL.LU R20, [R1+0x1f4] ;  /* 0x0001f40001147983 */ /* 0x000ea80000300800 */
[----:B------:R-:W2:Y:S04]  /*14f20*/  LDL.LU R19, [R1+0x1f8] ;  /* 0x0001f80001137983 */ /* 0x000ea80000300800 */
[----:B------:R-:W2:Y:S04]  /*14f30*/  LDL.LU R18, [R1+0x1fc] ;  /* 0x0001fc0001127983 */ /* 0x000ea80000300800 */
[----:B------:R-:W3:Y:S04]  /*14f40*/  LDL.LU R7, [R1+0x8] ;  /* 0x0000080001077983 */ /* 0x000ee80000300800 */
[----:B------:R-:W4:Y:S04]  /*14f50*/  LDL.LU R6, [R1+0xc] ;  /* 0x00000c0001067983 */ /* 0x000f280000300800 */
[----:B------:R0:W-:Y:S04]  /*14f60*/  @P1 STG.E.U16 desc[UR40][R4.64], R3 ;  /* 0x0000000304001986 */ /* 0x0001e8000c101528 */
[----:B0-----:R-:W5:Y:S01]  /*14f70*/  LDL.LU R3, [R1+0x4] ;  /* 0x0000040001037983 */ /* 0x001f620000300800 */
[----:B------:R-:W-:Y:S01]  /*14f80*/  ISETP.GT.AND P0, PT, R0, 0x1, P3 ;  /* 0x000000010000780c */ /* 0x000fe20001f04270 */
[----:B------:R-:W-:Y:S01]  /*14f90*/  USHF.L.U32 UR5, UR8, 0x4, URZ ;  /* 0x0000000408057899 */ /* 0x000fe2000800063f */
[----:B------:R-:W-:Y:S01]  /*14fa0*/  ISETP.GT.AND P2, PT, R17, 0x8, PT ;  /* 0x000000081100780c */ /* 0x000fe20003f44270 */
[----:B------:R-:W-:Y:S01]  /*14fb0*/  USHF.L.U64.HI UR4, UR8, 0x4, UR9 ;  /* 0x0000000408047899 */ /* 0x000fe20008010209 */
[----:B---3--:R-:W-:-:S05]  /*14fc0*/  FMUL R7, R7, R2 ;  /* 0x0000000207077220 */ /* 0x008fca0000400000 */
[----:B------:R-:W-:-:S04]  /*14fd0*/  F2FP.BF16.F32.PACK_AB R7, RZ, R7 ;  /* 0x00000007ff07723e */ /* 0x000fc800000010ff */
[----:B------:R-:W-:Y:S01]  /*14fe0*/  PRMT R8, R7, 0x7610, R8 ;  /* 0x0000761007087816 */ /* 0x000fe20000000008 */
[----:B-----5:R-:W-:-:S05]  /*14ff0*/  FMUL R3, R3, R2 ;  /* 0x0000000203037220 */ /* 0x020fca0000400000 */
[----:B------:R-:W-:-:S05]  /*15000*/  F2FP.BF16.F32.PACK_AB R3, RZ, R3 ;  /* 0x00000003ff03723e */ /* 0x000fca00000010ff */
[----:B------:R4:W-:Y:S01]  /*15010*/  @P0 STG.E.U16 desc[UR40][R4.64+0x2], R3 ;  /* 0x0000020304000986 */ /* 0x0009e2000c101528 */
[----:B------:R-:W-:Y:S01]  /*15020*/  ISETP.GT.AND P0, PT, R0, RZ, P2 ;  /* 0x000000ff0000720c */ /* 0x000fe20001704270 */
[----:B----4-:R-:W-:Y:S01]  /*15030*/  FMUL R3, R6, R2 ;  /* 0x0000000206037220 */ /* 0x010fe20000400000 */
[----:B------:R-:W-:-:S04]  /*15040*/  IADD3 R6, P1, R4, UR5, RZ ;  /* 0x0000000504067c10 */ /* 0x000fc8000ff3e0ff */
[----:B------:R-:W-:Y:S02]  /*15050*/  IADD3.X R7, R5, UR4, RZ, P1, !PT ;  /* 0x0000000405077c10 */ /* 0x000fe40008ffe4ff */
[----:B------:R-:W-:-:S05]  /*15060*/  F2FP.BF16.F32.PACK_AB R3, RZ, R3 ;  /* 0x00000003ff03723e */ /* 0x000fca00000010ff */
[----:B------:R0:W-:Y:S01]  /*15070*/  @P0 STG.E.U16 desc[UR40][R6.64], R8 ;  /* 0x0000000806000986 */ /* 0x0001e2000c101528 */
[----:B------:R-:W-:-:S03]  /*15080*/  ISETP.GT.AND P0, PT, R0, 0x1, P2 ;  /* 0x000000010000780c */ /* 0x000fc60001704270 */
[----:B0-----:R-:W3:Y:S10]  /*15090*/  LDL.LU R8, [R1+0x50] ;  /* 0x0000500001087983 */ /* 0x001ef40000300800 */
[----:B------:R0:W-:Y:S04]  /*150a0*/  @P0 STG.E.U16 desc[UR40][R6.64+0x2], R3 ;  /* 0x0000020306000986 */ /* 0x0001e8000c101528 */
[----:B0-----:R-:W4:Y:S01]  /*150b0*/  LDL.LU R3, [R1+0x10] ;  /* 0x0000100001037983 */ /* 0x001f220000300800 */
[----:B------:R-:W-:Y:S01]  /*150c0*/  ISETP.GT.AND P0, PT, R0, 0x8, P3 ;  /* 0x000000080000780c */ /* 0x000fe20001f04270 */
[----:B----4-:R-:W-:-:S05]  /*150d0*/  FMUL R3, R3, R2 ;  /* 0x0000000203037220 */ /* 0x010fca0000400000 */
[----:B------:R-:W-:-:S07]  /*150e0*/  F2FP.BF16.F32.PACK_AB R3, RZ, R3 ;  /* 0x00000003ff03723e */ /* 0x000fce00000010ff */
        /* <DEDUP_REMOVED lines=73> */
[----:B---3--:R-:W-:-:S05]  /*15580*/  FMUL R8, R8, R2 ;  /* 0x0000000208087220 */ /* 0x008fca0000400000 */
[----:B------:R-:W-:Y:S01]  /*15590*/  F2FP.BF16.F32.PACK_AB R8, RZ, R8 ;  /* 0x00000008ff08723e */ /* 0x000fe200000010ff */
[----:B----4-:R-:W-:-:S05]  /*155a0*/  FMUL R3, R3, R2 ;  /* 0x0000000203037220 */ /* 0x010fca0000400000 */
[----:B------:R-:W-:-:S05]  /*155b0*/  F2FP.BF16.F32.PACK_AB R3, RZ, R3 ;  /* 0x00000003ff03723e */ /* 0x000fca00000010ff */
[----:B------:R0:W-:Y:S01]  /*155c0*/  @P0 STG.E.U16 desc[UR40][R6.64+0x42], R3 ;  /* 0x0000420306000986 */ /* 0x0001e2000c101528 */
[----:B------:R-:W-:-:S03]  /*155d0*/  ISETP.GT.AND P0, PT, R0, 0x28, P3 ;  /* 0x000000280000780c */ /* 0x000fc60001f04270 */
[----:B0-----:R-:W3:Y:S01]  /*155e0*/  LDL.LU R3, [R1+0x54] ;  /* 0x0000540001037983 */ /* 0x001ee20000300800 */
[----:B------:R-:W-:-:S09]  /*155f0*/  ISETP.GT.AND P1, PT, R0, 0x29, P3 ;  /* 0x000000290000780c */ /* 0x000fd20001f24270 */
[----:B------:R0:W-:Y:S04]  /*15600*/  @P0 STG.E.U16 desc[UR40][R4.64+0x50], R8 ;  /* 0x0000500804000986 */ /* 0x0001e8000c101528 */
[----:B0-----:R-:W4:Y:S01]  /*15610*/  LDL.LU R8, [R1+0x58] ;  /* 0x0000580001087983 */ /* 0x001f220000300800 */
[----:B---3--:R-:W-:-:S05]  /*15620*/  FMUL R3, R3, R2 ;  /* 0x0000000203037220 */ /* 0x008fca0000400000 */
[----:B------:R-:W-:-:S05]  /*15630*/  F2FP.BF16.F32.PACK_AB R3, RZ, R3 ;  /* 0x00000003ff03723e */ /* 0x000fca00000010ff */
[----:B------:R0:W-:Y:S01]  /*15640*/  @P1 STG.E.U16 desc[UR40][R4.64+0x52], R3 ;  /* 0x0000520304001986 */ /* 0x0001e2000c101528 */
[----:B----4-:R-:W-:-:S05]  /*15650*/  FMUL R8, R8, R2 ;  /* 0x0000000208087220 */ /* 0x010fca0000400000 */
[----:B------:R-:W-:Y:S01]  /*15660*/  F2FP.BF16.F32.PACK_AB R8, RZ, R8 ;  /* 0x00000008ff08723e */ /* 0x000fe200000010ff */
[----:B0-----:R-:W3:Y:S03]  /*15670*/  LDL.LU R3, [R1+0x5c] ;  /* 0x00005c0001037983 */ /* 0x001ee60000300800 */
[----:B------:R-:W-:Y:S02]  /*15680*/  PRMT R10, R8, 0x7610, R10 ;  /* 0x00007610080a7816 */ /* 0x000fe4000000000a */
[----:B------:R-:W4:Y:S01]  /*15690*/  LDL.LU R8, [R1+0x64] ;  /* 0x0000640001087983 */ /* 0x000f220000300800 */
[C---:B------:R-:W-:Y:S02]  /*156a0*/  ISETP.GT.AND P1, PT, R0.reuse, 0x28, P2 ;  /* 0x000000280000780c */ /* 0x040fe40001724270 */
[C---:B------:R-:W-:Y:S02]  /*156b0*/  ISETP.GT.AND P4, PT, R0.reuse, 0x29, P2 ;  /* 0x000000290000780c */ /* 0x040fe40001784270 */
[C---:B------:R-:W-:Y:S01]  /*156c0*/  ISETP.GT.AND P5, PT, R0.reuse, 0x30, P3 ;  /* 0x000000300000780c */ /* 0x040fe20001fa4270 */
[----:B------:R-:W-:Y:S01]  /*156d0*/  FMUL R9, R9, R2 ;  /* 0x0000000209097220 */ /* 0x000fe20000400000 */
[----:B------:R-:W-:-:S04]  /*156e0*/  ISETP.GT.AND P0, PT, R0, 0x31, P3 ;  /* 0x000000310000780c */ /* 0x000fc80001f04270 */
[----:B------:R-:W-:-:S03]  /*156f0*/  F2FP.BF16.F32.PACK_AB R9, RZ, R9 ;  /* 0x00000009ff09723e */ /* 0x000fc600000010ff */
[----:B------:R0:W-:Y:S04]  /*15700*/  @P1 STG.E.U16 desc[UR40][R6.64+0x50], R10 ;  /* 0x0000500a06001986 */ /* 0x0001e8000c101528 */
[----:B0-----:R-:W5:Y:S01]  /*15710*/  LDL.LU R10, [R1+0x74] ;  /* 0x00007400010a7983 */ /* 0x001f620000300800 */
[----:B---3--:R-:W-:-:S05]  /*15720*/  FMUL R3, R3, R2 ;  /* 0x0000000203037220 */ /* 0x008fca0000400000 */
[----:B------:R-:W-:Y:S01]  /*15730*/  F2FP.BF16.F32.PACK_AB R3, RZ, R3 ;  /* 0x00000003ff03723e */ /* 0x000fe200000010ff */
[----:B----4-:R-:W-:-:S04]  /*15740*/  FMUL R8, R8, R2 ;  /* 0x0000000208087220 */ /* 0x010fc80000400000 */
[----:B------:R0:W-:Y:S04]  /*15750*/  @P4 STG.E.U16 desc[UR40][R6.64+0x52], R3 ;  /* 0x0000520306004986 */ /* 0x0001e8000c101528 */
[----:B------:R1:W-:Y:S01]  /*15760*/  @P5 STG.E.U16 desc[UR40][R4.64+0x60], R9 ;  /* 0x0000600904005986 */ /* 0x0003e2000c101528 */
[----:B0-----:R-:W-:-:S03]  /*15770*/  F2FP.BF16.F32.PACK_AB R3, RZ, R8 ;  /* 0x00000008ff03723e */ /* 0x001fc600000010ff */
[----:B------:R-:W3:Y:S01]  /*15780*/  LDL.LU R8, [R1+0x68] ;  /* 0x0000680001087983 */ /* 0x000ee20000300800 */
[----:B-1----:R-:W-:-:S03]  /*15790*/  PRMT R9, R3, 0x7610, R9 ;  /* 0x0000761003097816 */ /* 0x002fc60000000009 */
[----:B------:R-:W4:Y:S04]  /*157a0*/  LDL.LU R3, [R1+0x6c] ;  /* 0x00006c0001037983 */ /* 0x000f280000300800 */
[----:B------:R0:W-:Y:S04]  /*157b0*/  @P0 STG.E.U16 desc[UR40][R4.64+0x62], R9 ;  /* 0x0000620904000986 */ /* 0x0001e8000c101528 */
[----:B0-----:R-:W2:Y:S01]  /*157c0*/  LDL.LU R9, [R1+0x70] ;  /* 0x0000700001097983 */ /* 0x001ea20000300800 */
[----:B------:R-:W-:Y:S01]  /*157d0*/  ISETP.GT.AND P1, PT, R0, 0x30, P2 ;  /* 0x000000300000780c */ /* 0x000fe20001724270 */
[----:B---3--:R-:W-:-:S05]  /*157e0*/  FMUL R8, R8, R2 ;  /* 0x0000000208087220 */ /* 0x008fca0000400000 */
[----:B------:R-:W-:-:S07]  /*157f0*/  F2FP.BF16.F32.PACK_AB R8, RZ, R8 ;  /* 0x00000008ff08723e */ /* 0x000fce00000010ff */
[----:B------:R0:W-:Y:S01]  /*15800*/  @P1 STG.E.U16 desc[UR40][R6.64+0x60], R8 ;  /* 0x0000600806001986 */ /* 0x0001e2000c101528 */
[----:B--2---:R-:W-:-:S05]  /*15810*/  FMUL R9, R9, R2 ;  /* 0x0000000209097220 */ /* 0x004fca0000400000 */
[----:B0-----:R-:W-:-:S04]  /*15820*/  F2FP.BF16.F32.PACK_AB R8, RZ, R9 ;  /* 0x00000009ff08723e */ /* 0x001fc800000010ff */
[----:B------:R-:W-:Y:S02]  /*15830*/  PRMT R9, R8, 0x7610, R9 ;  /* 0x0000761008097816 */ /* 0x000fe40000000009 */
[----:B------:R-:W2:Y:S01]  /*15840*/  LDL.LU R8, [R1+0x78] ;  /* 0x0000780001087983 */ /* 0x000ea20000300800 */
[----:B------:R-:W-:Y:S01]  /*15850*/  ISETP.GT.AND P4, PT, R0, 0x31, P2 ;  /* 0x000000310000780c */ /* 0x000fe20001784270 */
[-C--:B----4-:R-:W-:Y:S01]  /*15860*/  FMUL R3, R3, R2.reuse ;  /* 0x0000000203037220 */ /* 0x090fe20000400000 */
[----:B-----5:R-:W-:Y:S01]  /*15870*/  FMUL R10, R10, R2 ;  /* 0x000000020a0a7220 */ /* 0x020fe20000400000 */
[----:B------:R-:W-:-:S03]  /*15880*/  ISETP.GT.AND P5, PT, R0, 0x38, P3 ;  /* 0x000000380000780c */ /* 0x000fc60001fa4270 */
[----:B------:R-:W-:Y:S02]  /*15890*/  F2FP.BF16.F32.PACK_AB R3, RZ, R3 ;  /* 0x00000003ff03723e */ /* 0x000fe400000010ff */
[----:B------:R-:W-:-:S05]  /*158a0*/  ISETP.GT.AND P6, PT, R0, 0x39, P3 ;  /* 0x000000390000780c */ /* 0x000fca0001fc4270 */
[----:B------:R0:W-:Y:S04]  /*158b0*/  @P4 STG.E.U16 desc[UR40][R6.64+0x62], R3 ;  /* 0x0000620306004986 */ /* 0x0001e8000c101528 */
[----:B------:R1:W-:Y:S01]  /*158c0*/  @P5 STG.E.U16 desc[UR40][R4.64+0x70], R9 ;  /* 0x0000700904005986 */ /* 0x0003e2000c101528 */
[----:B0-----:R-:W-:-:S04]  /*158d0*/  F2FP.BF16.F32.PACK_AB R3, RZ, R10 ;  /* 0x0000000aff03723e */ /* 0x001fc800000010ff */
[----:B------:R-:W-:Y:S01]  /*158e0*/  PRMT R10, R3, 0x7610, R10 ;  /* 0x00007610030a7816 */ /* 0x000fe2000000000a */
[----:B-1----:R-:W3:Y:S04]  /*158f0*/  LDL.LU R9, [R1+0x7c] ;  /* 0x00007c0001097983 */ /* 0x002ee80000300800 */
[----:B------:R0:W-:Y:S01]  /*15900*/  @P6 STG.E.U16 desc[UR40][R4.64+0x72], R10 ;  /* 0x0000720a04006986 */ /* 0x0001e2000c101528 */
[----:B--2---:R-:W-:-:S05]  /*15910*/  FMUL R8, R8, R2 ;  /* 0x0000000208087220 */ /* 0x004fca0000400000 */
[----:B------:R-:W-:Y:S02]  /*15920*/  F2FP.BF16.F32.PACK_AB R3, RZ, R8 ;  /* 0x00000008ff03723e */ /* 0x000fe400000010ff */
[----:B------:R-:W2:Y:S02]  /*15930*/  LDL.LU R8, [R1+0x80] ;  /* 0x0000800001087983 */ /* 0x000ea40000300800 */
[----:B0-----:R-:W-:Y:S02]  /*15940*/  PRMT R10, R3, 0x7610, R10 ;  /* 0x00007610030a7816 */ /* 0x001fe4000000000a */
[----:B------:R-:W4:Y:S01]  /*15950*/  LDL.LU R3, [R1+0x84] ;  /* 0x0000840001037983 */ /* 0x000f220000300800 */
[----:B------:R-:W-:-:S13]  /*15960*/  ISETP.GT.AND P0, PT, R0, 0x38, P2 ;  /* 0x000000380000780c */ /* 0x000fda0001704270 */
[----:B------:R0:W-:Y:S01]  /*15970*/  @P0 STG.E.U16 desc[UR40][R6.64+0x70], R10 ;  /* 0x0000700a06000986 */ /* 0x0001e2000c101528 */
[-C--:B--2---:R-:W-:Y:S01]  /*15980*/  FMUL R8, R8, R2.reuse ;  /* 0x0000000208087220 */ /* 0x084fe20000400000 */
[----:B----4-:R-:W-:-:S04]  /*15990*/  FMUL R3, R3, R2 ;  /* 0x0000000203037220 */ /* 0x010fc80000400000 */
[----:B0-----:R-:W-:Y:S02]  /*159a0*/  F2FP.BF16.F32.PACK_AB R10, RZ, R8 ;  /* 0x00000008ff0a723e */ /* 0x001fe400000010ff */
[----:B------:R-:W-:Y:S02]  /*159b0*/  F2FP.BF16.F32.PACK_AB R8, RZ, R3 ;  /* 0x00000003ff08723e */ /* 0x000fe400000010ff */
[----:B------:R-:W2:Y:S01]  /*159c0*/  LDL.LU R3, [R1+0x88] ;  /* 0x0000880001037983 */ /* 0x000ea20000300800 */
[----:B------:R-:W-:Y:S01]  /*159d0*/  ISETP.GT.AND P1, PT, R0, 0x39, P2 ;  /* 0x000000390000780c */ /* 0x000fe20001724270 */
[----:B---3--:R-:W-:-:S05]  /*159e0*/  FMUL R9, R9, R2 ;  /* 0x0000000209097220 */ /* 0x008fca0000400000 */
[----:B------:R-:W-:-:S07]  /*159f0*/  F2FP.BF16.F32.PACK_AB R9, RZ, R9 ;  /* 0x00000009ff09723e */ /* 0x000fce00000010ff */
[----:B------:R0:W-:Y:S04]  /*15a00*/  @P1 STG.E.U16 desc[UR40][R6.64+0x72], R9 ;  /* 0x0000720906001986 */ /* 0x0001e8000c101528 */
[----:B0-----:R-:W3:Y:S01]  /*15a10*/  LDL.LU R9, [R1+0x94] ;  /* 0x0000940001097983 */ /* 0x001ee20000300800 */
[----:B--2---:R-:W-:-:S05]  /*15a20*/  FMUL R3, R3, R2 ;  /* 0x0000000203037220 */ /* 0x004fca0000400000 */
[----:B------:R-:W-:-:S04]  /*15a30*/  F2FP.BF16.F32.PACK_AB R3, RZ, R3 ;  /* 0x00000003ff03723e */ /* 0x000fc800000010ff */
[----:B------:R-:W-:Y:S02]  /*15a40*/  PRMT R12, R3, 0x7610, R12 ;  /* 0x00007610030c7816 */ /* 0x000fe4000000000c */
[----:B------:R-:W2:Y:S01]  /*15a50*/  LDL.LU R3, [R1+0x90] ;  /* 0x0000900001037983 */ /* 0x000ea20000300800 */
[----:B------:R-:W-:-:S13]  /*15a60*/  ISETP.GT.AND P4, PT, R0, 0x40, P3 ;  /* 0x000000400000780c */ /* 0x000fda0001f84270 */
[----:B------:R0:W-:Y:S01]  /*15a70*/  @P4 STG.E.U16 desc[UR40][R4.64+0x80], R10 ;  /* 0x0000800a04004986 */ /* 0x0001e2000c101528 */
[----:B--2---:R-:W-:-:S05]  /*15a80*/  FMUL R3, R3, R2 ;  /* 0x0000000203037220 */ /* 0x004fca0000400000 */
[----:B0-----:R-:W-:Y:S02]  /*15a90*/  F2FP.BF16.F32.PACK_AB R10, RZ, R3 ;  /* 0x00000003ff0a723e */ /* 0x001fe400000010ff */
[----:B------:R-:W2:Y:S01]  /*15aa0*/  LDL.LU R3, [R1+0x98] ;  /* 0x0000980001037983 */ /* 0x000ea20000300800 */
[C---:B------:R-:W-:Y:S02]  /*15ab0*/  ISETP.GT.AND P5, PT, R0.reuse, 0x41, P3 ;  /* 0x000000410000780c */ /* 0x040fe40001fa4270 */
[C---:B------:R-:W-:Y:S01]  /*15ac0*/  ISETP.GT.AND P0, PT, R0.reuse, 0x40, P2 ;  /* 0x000000400000780c */ /* 0x040fe20001704270 */
[-C--:B---3--:R-:W-:Y:S01]  /*15ad0*/  FMUL R9, R9, R2.reuse ;  /* 0x0000000209097220 */ /* 0x088fe20000400000 */
[C---:B------:R-:W-:Y:S01]  /*15ae0*/  ISETP.GT.AND P1, PT, R0.reuse, 0x41, P2 ;  /* 0x000000410000780c */ /* 0x040fe20001724270 */
[----:B------:R-:W-:Y:S01]  /*15af0*/  FMUL R11, R11, R2 ;  /* 0x000000020b0b7220 */ /* 0x000fe20000400000 */
[----:B------:R-:W-:Y:S02]  /*15b00*/  ISETP.GT.AND P4, PT, R0, 0x48, P3 ;  /* 0x000000480000780c */ /* 0x000fe40001f84270 */
[----:B------:R-:W-:-:S05]  /*15b10*/  F2FP.BF16.F32.PACK_AB R9, RZ, R9 ;  /* 0x00000009ff09723e */ /* 0x000fca00000010ff */
[----:B------:R0:W-:Y:S01]  /*15b20*/  @P5 STG.E.U16 desc[UR40][R4.64+0x82], R8 ;  /* 0x0000820804005986 */ /* 0x0001e2000c101528 */
[----:B------:R-:W-:-:S03]  /*15b30*/  ISETP.GT.AND P5, PT, R0, 0x49, P3 ;  /* 0x000000490000780c */ /* 0x000fc60001fa4270 */
[----:B------:R1:W-:Y:S01]  /*15b40*/  @P0 STG.E.U16 desc[UR40][R6.64+0x80], R12 ;  /* 0x0000800c06000986 */ /* 0x0003e2000c101528 */
[----:B------:R-:W-:Y:S02]  /*15b50*/  ISETP.GT.AND P0, PT, R0, 0x48, P2 ;  /* 0x000000480000780c */ /* 0x000fe40001704270 */
[----:B------:R-:W-:Y:S02]  /*15b60*/  F2FP.BF16.F32.PACK_AB R11, RZ, R11 ;  /* 0x0000000bff0b723e */ /* 0x000fe400000010ff */
[----:B0-----:R-:W-:-:S03]  /*15b70*/  PRMT R8, R10, 0x7610, R8 ;  /* 0x000076100a087816 */ /* 0x001fc60000000008 */
[----:B------:R-:W-:Y:S01]  /*15b80*/  @P1 STG.E.U16 desc[UR40][R6.64+0x82], R11 ;  /* 0x0000820b06001986 */ /* 0x000fe2000c101528 */
[----:B-1----:R-:W-:Y:S02]  /*15b90*/  PRMT R12, R9, 0x7610, R12 ;  /* 0x00007610090c7816 */ /* 0x002fe4000000000c */
[C---:B------:R-:W-:Y:S01]  /*15ba0*/  ISETP.GT.AND P1, PT, R0.reuse, 0x49, P2 ;  /* 0x000000490000780c */ /* 0x040fe20001724270 */
[----:B------:R0:W-:Y:S01]  /*15bb0*/  @P4 STG.E.U16 desc[UR40][R4.64+0x90], R8 ;  /* 0x0000900804004986 */ /* 0x0001e2000c101528 */
[----:B------:R-:W-:-:S03]  /*15bc0*/  ISETP.GT.AND P4, PT, R0, 0x50, P3 ;  /* 0x000000500000780c */ /* 0x000fc60001f84270 */
[----:B------:R1:W-:Y:S01]  /*15bd0*/  @P5 STG.E.U16 desc[UR40][R4.64+0x92], R12 ;  /* 0x0000920c04005986 */ /* 0x0003e2000c101528 */
[----:B0-----:R-:W-:Y:S01]  /*15be0*/  FMUL R8, R233, R2 ;  /* 0x00000002e9087220 */ /* 0x001fe20000400000 */
[----:B------:R-:W-:-:S04]  /*15bf0*/  ISETP.GT.AND P5, PT, R0, 0x51, P3 ;  /* 0x000000510000780c */ /* 0x000fc80001fa4270 */
[----:B------:R-:W-:-:S04]  /*15c00*/  F2FP.BF16.F32.PACK_AB R8, RZ, R8 ;  /* 0x00000008ff08723e */ /* 0x000fc800000010ff */
[----:B-1----:R-:W-:Y:S02]  /*15c10*/  PRMT R12, R8, 0x7610, R12 ;  /* 0x00007610080c7816 */ /* 0x002fe4000000000c */
[----:B------:R-:W-:Y:S01]  /*15c20*/  ISETP.GT.AND P6, PT, R0, 0x71, P3 ;  /* 0x000000710000780c */ /* 0x000fe20001fc4270 */
[----:B--2---:R-:W-:-:S05]  /*15c30*/  FMUL R3, R3, R2 ;  /* 0x0000000203037220 */ /* 0x004fca0000400000 */
[----:B------:R-:W-:Y:S01]  /*15c40*/  F2FP.BF16.F32.PACK_AB R10, RZ, R3 ;  /* 0x00000003ff0a723e */ /* 0x000fe200000010ff */
[----:B------:R-:W-:-:S05]  /*15c50*/  FMUL R3, R235, R2 ;  /* 0x00000002eb037220 */ /* 0x000fca0000400000 */
[----:B------:R-:W-:Y:S01]  /*15c60*/  F2FP.BF16.F32.PACK_AB R9, RZ, R3 ;  /* 0x00000003ff09723e */ /* 0x000fe200000010ff */
[-C--:B------:R-:W-:Y:S01]  /*15c70*/  FMUL R3, R234, R2.reuse ;  /* 0x00000002ea037220 */ /* 0x080fe20000400000 */
[----:B------:R0:W-:Y:S04]  /*15c80*/  @P0 STG.E.U16 desc[UR40][R6.64+0x90], R10 ;  /* 0x0000900a06000986 */ /* 0x0001e8000c101528 */
[----:B------:R-:W-:Y:S02]  /*15c90*/  F2FP.BF16.F32.PACK_AB R3, RZ, R3 ;  /* 0x00000003ff03723e */ /* 0x000fe400000010ff */
[----:B------:R-:W-:Y:S01]  /*15ca0*/  PRMT R11, R9, 0x7610, R11 ;  /* 0x00007610090b7816 */ /* 0x000fe2000000000b */
[-C--:B------:R-:W-:Y:S01]  /*15cb0*/  FMUL R9, R232, R2.reuse ;  /* 0x00000002e8097220 */ /* 0x080fe20000400000 */
[----:B0-----:R-:W-:Y:S01]  /*15cc0*/  PRMT R10, R3, 0x7610, R10 ;  /* 0x00007610030a7816 */ /* 0x001fe2000000000a */
[----:B------:R-:W-:-:S02]  /*15cd0*/  FMUL R3, R231, R2 ;  /* 0x00000002e7037220 */ /* 0x000fc40000400000 */
[----:B------:R0:W-:Y:S01]  /*15ce0*/  @P1 STG.E.U16 desc[UR40][R6.64+0x92], R11 ;  /* 0x0000920b06001986 */ /* 0x0001e2000c101528 */
[----:B------:R-:W-:Y:S02]  /*15cf0*/  ISETP.GT.AND P1, PT, R0, 0x50, P2 ;  /* 0x000000500000780c */ /* 0x000fe40001724270 */
[----:B------:R-:W-:Y:S02]  /*15d00*/  F2FP.BF16.F32.PACK_AB R9, RZ, R9 ;  /* 0x00000009ff09723e */ /* 0x000fe400000010ff */
[----:B------:R-:W-:Y:S01]  /*15d10*/  F2FP.BF16.F32.PACK_AB R8, RZ, R3 ;  /* 0x00000003ff08723e */ /* 0x000fe200000010ff */
[----:B------:R-:W-:Y:S01]  /*15d20*/  FMUL R3, R230, R2 ;  /* 0x00000002e6037220 */ /* 0x000fe20000400000 */
[C---:B------:R-:W-:Y:S01]  /*15d30*/  ISETP.GT.AND P0, PT, R0.reuse, 0x51, P2 ;  /* 0x000000510000780c */ /* 0x040fe20001704270 */
[----:B------:R1:W-:Y:S01]  /*15d40*/  @P4 STG.E.U16 desc[UR40][R4.64+0xa0], R10 ;  /* 0x0000a00a04004986 */ /* 0x0003e2000c101528 */
[----:B------:R-:W-:Y:S02]  /*15d50*/  ISETP.GT.AND P4, PT, R0, 0x58, P3 ;  /* 0x000000580000780c */ /* 0x000fe40001f84270 */
[----:B0-----:R-:W-:-:S02]  /*15d60*/  PRMT R11, R9, 0x7610, R11 ;  /* 0x00007610090b7816 */ /* 0x001fc4000000000b */
[----:B------:R-:W-:Y:S01]  /*15d70*/  F2FP.BF16.F32.PACK_AB R9, RZ, R3 ;  /* 0x00000003ff09723e */ /* 0x000fe200000010ff */
[-C--:B------:R-:W-:Y:S01]  /*15d80*/  FMUL R3, R228, R2.reuse ;  /* 0x00000002e4037220 */ /* 0x080fe20000400000 */
[----:B------:R-:W-:Y:S01]  /*15d90*/  PRMT R13, R8, 0x7610, R13 ;  /* 0x00007610080d7816 */ /* 0x000fe2000000000d */
[----:B------:R-:W-:Y:S01]  /*15da0*/  FMUL R8, R229, R2 ;  /* 0x00000002e5087220 */ /* 0x000fe20000400000 */
[----:B------:R-:W-:Y:S01]  /*15db0*/  @P5 STG.E.U16 desc[UR40][R4.64+0xa2], R12 ;  /* 0x0000a20c04005986 */ /* 0x000fe2000c101528 */
[----:B------:R-:W-:Y:S02]  /*15dc0*/  ISETP.GT.AND P5, PT, R0, 0x59, P3 ;  /* 0x000000590000780c */ /* 0x000fe40001fa4270 */
[----:B------:R-:W-:Y:S01]  /*15dd0*/  F2FP.BF16.F32.PACK_AB R3, RZ, R3 ;  /* 0x00000003ff03723e */ /* 0x000fe200000010ff */
[----:B------:R0:W-:Y:S01]  /*15de0*/  @P1 STG.E.U16 desc[UR40][R6.64+0xa0], R11 ;  /* 0x0000a00b06001986 */ /* 0x0001e2000c101528 */
[----:B-1----:R-:W-:Y:S01]  /*15df0*/  F2FP.BF16.F32.PACK_AB R10, RZ, R8 ;  /* 0x00000008ff0a723e */ /* 0x002fe200000010ff */
[----:B------:R-:W-:-:S02]  /*15e00*/  FMUL R8, R227, R2 ;  /* 0x00000002e3087220 */ /* 0x000fc40000400000 */
[----:B------:R-:W-:Y:S01]  /*15e10*/  @P0 STG.E.U16 desc[UR40][R6.64+0xa2], R13 ;  /* 0x0000a20d06000986 */ /* 0x000fe2000c101528 */
[C---:B------:R-:W-:Y:S02]  /*15e20*/  ISETP.GT.AND P0, PT, R0.reuse, 0x58, P2 ;  /* 0x000000580000780c */ /* 0x040fe40001704270 */
[C---:B------:R-:W-:Y:S01]  /*15e30*/  ISETP.GT.AND P1, PT, R0.reuse, 0x59, P2 ;  /* 0x000000590000780c */ /* 0x040fe20001724270 */
[----:B------:R1:W-:Y:S01]  /*15e40*/  @P4 STG.E.U16 desc[UR40][R4.64+0xb0], R9 ;  /* 0x0000b00904004986 */ /* 0x0003e2000c101528 */
[----:B------:R-:W-:Y:S02]  /*15e50*/  ISETP.GT.AND P4, PT, R0, 0x60, P3 ;  /* 0x000000600000780c */ /* 0x000fe40001f84270 */
[----:B0-----:R-:W-:Y:S01]  /*15e60*/  PRMT R11, R3, 0x7610, R11 ;  /* 0x00007610030b7816 */ /* 0x001fe2000000000b */
[----:B------:R-:W-:Y:S01]  /*15e70*/  FMUL R3, R226, R2 ;  /* 0x00000002e2037220 */ /* 0x000fe20000400000 */
[----:B------:R-:W-:Y:S01]  /*15e80*/  F2FP.BF16.F32.PACK_AB R8, RZ, R8 ;  /* 0x00000008ff08723e */ /* 0x000fe200000010ff */
[----:B------:R0:W-:Y:S03]  /*15e90*/  @P5 STG.E.U16 desc[UR40][R4.64+0xb2], R10 ;  /* 0x0000b20a04005986 */ /* 0x0001e6000c101528 */
[----:B-1----:R-:W-:Y:S01]  /*15ea0*/  F2FP.BF16.F32.PACK_AB R9, RZ, R3 ;  /* 0x00000003ff09723e */ /* 0x002fe200000010ff */
[-C--:B------:R-:W-:Y:S01]  /*15eb0*/  FMUL R3, R225, R2.reuse ;  /* 0x00000002e1037220 */ /* 0x080fe20000400000 */
[----:B------:R-:W-:Y:S01]  /*15ec0*/  PRMT R12, R8, 0x7610, R12 ;  /* 0x00007610080c7816 */ /* 0x000fe2000000000c */
[----:B------:R-:W-:Y:S01]  /*15ed0*/  FMUL R8, R224, R2 ;  /* 0x00000002e0087220 */ /* 0x000fe20000400000 */
[----:B------:R1:W-:Y:S01]  /*15ee0*/  @P0 STG.E.U16 desc[UR40][R6.64+0xb0], R11 ;  /* 0x0000b00b06000986 */ /* 0x0003e2000c101528 */
[----:B0-----:R-:W-:-:S02]  /*15ef0*/  PRMT R10, R9, 0x7610, R10 ;  /* 0x00007610090a7816 */ /* 0x001fc4000000000a */
[----:B------:R-:W-:Y:S01]  /*15f00*/  F2FP.BF16.F32.PACK_AB R3, RZ, R3 ;  /* 0x00000003ff03723e */ /* 0x000fe200000010ff */
[----:B------:R0:W-:Y:S01]  /*15f10*/  @P1 STG.E.U16 desc[UR40][R6.64+0xb2], R12 ;  /* 0x0000b20c06001986 */ /* 0x0001e2000c101528 */
[C---:B------:R-:W-:Y:S01]  /*15f20*/  ISETP.GT.AND P5, PT, R0.reuse, 0x61, P3 ;  /* 0x000000610000780c */ /* 0x040fe20001fa4270 */
[-C--:B------:R-:W-:Y:S01]  /*15f30*/  FMUL R9, R223, R2.reuse ;  /* 0x00000002df097220 */ /* 0x080fe20000400000 */
[C---:B------:R-:W-:Y:S01]  /*15f40*/  ISETP.GT.AND P1, PT, R0.reuse, 0x60, P2 ;  /* 0x000000600000780c */ /* 0x040fe20001724270 */
[----:B------:R-:W-:Y:S01]  /*15f50*/  @P4 STG.E.U16 desc[UR40][R4.64+0xc0], R10 ;  /* 0x0000c00a04004986 */ /* 0x000fe2000c101528 */
[----:B------:R-:W-:Y:S02]  /*15f60*/  ISETP.GT.AND P4, PT, R0, 0x61, P2 ;  /* 0x000000610000780c */ /* 0x000fe40001784270 */
[----:B-1----:R-:W-:Y:S01]  /*15f70*/  PRMT R11, R3, 0x7610, R11 ;  /* 0x00007610030b7816 */ /* 0x002fe2000000000b */
[----:B------:R-:W-:Y:S01]  /*15f80*/  FMUL R3, R222, R2 ;  /* 0x00000002de037220 */ /* 0x000fe20000400000 */
[----:B------:R-:W-:-:S02]  /*15f90*/  F2FP.BF16.F32.PACK_AB R8, RZ, R8 ;  /* 0x00000008ff08723e */ /* 0x000fc400000010ff */
[----:B------:R-:W-:Y:S02]  /*15fa0*/  F2FP.BF16.F32.PACK_AB R9, RZ, R9 ;  /* 0x00000009ff09723e */ /* 0x000fe400000010ff */
[----:B0-----:R-:W-:Y:S02]  /*15fb0*/  PRMT R12, R8, 0x7610, R12 ;  /* 0x00007610080c7816 */ /* 0x001fe4000000000c */
[----:B------:R-:W-:Y:S01]  /*15fc0*/  F2FP.BF16.F32.PACK_AB R8, RZ, R3 ;  /* 0x00000003ff08723e */ /* 0x000fe200000010ff */
[-C--:B------:R-:W-:Y:S01]  /*15fd0*/  FMUL R3, R221, R2.reuse ;  /* 0x00000002dd037220 */ /* 0x080fe20000400000 */
[----:B------:R-:W-:Y:S01]  /*15fe0*/  PRMT R13, R9, 0x7610, R13 ;  /* 0x00007610090d7816 */ /* 0x000fe2000000000d */
[----:B------:R0:W-:Y:S01]  /*15ff0*/  @P5 STG.E.U16 desc[UR40][R4.64+0xc2], R11 ;  /* 0x0000c20b04005986 */ /* 0x0001e2000c101528 */
[----:B------:R-:W-:Y:S02]  /*16000*/  ISETP.GT.AND P0, PT, R0, 0x68, P3 ;  /* 0x000000680000780c */ /* 0x000fe40001f04270 */
[----:B------:R-:W-:Y:S01]  /*16010*/  F2FP.BF16.F32.PACK_AB R9, RZ, R3 ;  /* 0x00000003ff09723e */ /* 0x000fe200000010ff */
[----:B------:R1:W-:Y:S01]  /*16020*/  @P1 STG.E.U16 desc[UR40][R6.64+0xc0], R12 ;  /* 0x0000c00c06001986 */ /* 0x0003e2000c101528 */
[----:B------:R-:W-:-:S03]  /*16030*/  FMUL R3, R219, R2 ;  /* 0x00000002db037220 */ /* 0x000fc60000400000 */
[----:B------:R-:W-:Y:S01]  /*16040*/  @P4 STG.E.U16 desc[UR40][R6.64+0xc2], R13 ;  /* 0x0000c20d06004986 */ /* 0x000fe2000c101528 */
[----:B------:R-:W-:Y:S02]  /*16050*/  ISETP.GT.AND P4, PT, R0, 0x69, P3 ;  /* 0x000000690000780c */ /* 0x000fe40001f84270 */
[----:B------:R-:W-:Y:S01]  /*16060*/  PRMT R14, R8, 0x7610, R14 ;  /* 0x00007610080e7816 */ /* 0x000fe2000000000e */
[-C--:B------:R-:W-:Y:S01]  /*16070*/  FMUL R8, R220, R2.reuse ;  /* 0x00000002dc087220 */ /* 0x080fe20000400000 */
[----:B------:R-:W-:Y:S02]  /*16080*/  F2FP.BF16.F32.PACK_AB R3, RZ, R3 ;  /* 0x00000003ff03723e */ /* 0x000fe400000010ff */
[----:B------:R-:W-:Y:S01]  /*16090*/  ISETP.GT.AND P1, PT, R0, 0x68, P2 ;  /* 0x000000680000780c */ /* 0x000fe20001724270 */
[----:B------:R-:W-:Y:S01]  /*160a0*/  @P0 STG.E.U16 desc[UR40][R4.64+0xd0], R14 ;  /* 0x0000d00e04000986 */ /* 0x000fe2000c101528 */
[----:B0-----:R-:W-:Y:S01]  /*160b0*/  PRMT R11, R3, 0x7610, R11 ;  /* 0x00007610030b7816 */ /* 0x001fe2000000000b */
[----:B------:R-:W-:Y:S01]  /*160c0*/  FMUL R3, R217, R2 ;  /* 0x00000002d9037220 */ /* 0x000fe20000400000 */
[----:B------:R-:W-:Y:S01]  /*160d0*/  F2FP.BF16.F32.PACK_AB R10, RZ, R8 ;  /* 0x00000008ff0a723e */ /* 0x000fe200000010ff */
[----:B------:R-:W-:Y:S01]  /*160e0*/  FMUL R8, R218, R2 ;  /* 0x00000002da087220 */ /* 0x000fe20000400000 */
[C---:B------:R-:W-:Y:S01]  /*160f0*/  ISETP.GT.AND P0, PT, R0.reuse, 0x69, P2 ;  /* 0x000000690000780c */ /* 0x040fe20001704270 */
[----:B------:R0:W-:Y:S01]  /*16100*/  @P4 STG.E.U16 desc[UR40][R4.64+0xd2], R9 ;  /* 0x0000d20904004986 */ /* 0x0001e2000c101528 */
[----:B------:R-:W-:-:S02]  /*16110*/  ISETP.GT.AND P5, PT, R0, 0x70, P3 ;  /* 0x000000700000780c */ /* 0x000fc40001fa4270 */
[----:B------:R-:W-:-:S04]  /*16120*/  F2FP.BF16.F32.PACK_AB R8, RZ, R8 ;  /* 0x00000008ff08723e */ /* 0x000fc800000010ff */
[----:B-1----:R-:W-:Y:S02]  /*16130*/  PRMT R12, R8, 0x7610, R12 ;  /* 0x00007610080c7816 */ /* 0x002fe4000000000c */
[----:B0-----:R-:W-:Y:S01]  /*16140*/  F2FP.BF16.F32.PACK_AB R9, RZ, R3 ;  /* 0x00000003ff09723e */ /* 0x001fe200000010ff */
[-C--:B------:R-:W-:Y:S01]  /*16150*/  FMUL R3, R216, R2.reuse ;  /* 0x00000002d8037220 */ /* 0x080fe20000400000 */
[----:B------:R-:W-:Y:S01]  /*16160*/  FMUL R8, R215, R2 ;  /* 0x00000002d7087220 */ /* 0x000fe20000400000 */
[----:B------:R0:W-:Y:S03]  /*16170*/  @P1 STG.E.U16 desc[UR40][R6.64+0xd0], R10 ;  /* 0x0000d00a06001986 */ /* 0x0001e6000c101528 */
[----:B------:R-:W-:Y:S01]  /*16180*/  F2FP.BF16.F32.PACK_AB R3, RZ, R3 ;  /* 0x00000003ff03723e */ /* 0x000fe200000010ff */
[----:B------:R1:W-:Y:S01]  /*16190*/  @P0 STG.E.U16 desc[UR40][R6.64+0xd2], R11 ;  /* 0x0000d20b06000986 */ /* 0x0003e2000c101528 */
[----:B------:R-:W-:-:S02]  /*161a0*/  ISETP.GT.AND P1, PT, R0, 0x70, P2 ;  /* 0x000000700000780c */ /* 0x000fc40001724270 */
[----:B------:R-:W-:Y:S01]  /*161b0*/  F2FP.BF16.F32.PACK_AB R8, RZ, R8 ;  /* 0x00000008ff08723e */ /* 0x000fe200000010ff */
[----:B------:R2:W-:Y:S01]  /*161c0*/  @P5 STG.E.U16 desc[UR40][R4.64+0xe0], R12 ;  /* 0x0000e00c04005986 */ /* 0x0005e2000c101528 */
[----:B0-----:R-:W-:Y:S01]  /*161d0*/  PRMT R10, R9, 0x7610, R10 ;  /* 0x00007610090a7816 */ /* 0x001fe2000000000a */
[-C--:B------:R-:W-:Y:S01]  /*161e0*/  FMUL R9, R214, R2.reuse ;  /* 0x00000002d6097220 */ /* 0x080fe20000400000 */
[----:B-1----:R-:W-:Y:S01]  /*161f0*/  PRMT R11, R3, 0x7610, R11 ;  /* 0x00007610030b7816 */ /* 0x002fe2000000000b */
[----:B------:R-:W-:-:S03]  /*16200*/  FMUL R3, R213, R2 ;  /* 0x00000002d5037220 */ /* 0x000fc60000400000 */
[----:B------:R-:W-:Y:S02]  /*16210*/  F2FP.BF16.F32.PACK_AB R9, RZ, R9 ;  /* 0x00000009ff09723e */ /* 0x000fe400000010ff */
[----:B--2---:R-:W-:Y:S02]  /*16220*/  PRMT R12, R8, 0x7610, R12 ;  /* 0x00007610080c7816 */ /* 0x004fe4000000000c */
[----:B------:R-:W-:Y:S01]  /*16230*/  F2FP.BF16.F32.PACK_AB R8, RZ, R3 ;  /* 0x00000003ff08723e */ /* 0x000fe200000010ff */
[----:B------:R-:W-:Y:S01]  /*16240*/  FMUL R3, R212, R2 ;  /* 0x00000002d4037220 */ /* 0x000fe20000400000 */
[C---:B------:R-:W-:Y:S02]  /*16250*/  ISETP.GT.AND P4, PT, R0.reuse, 0x71, P2 ;  /* 0x000000710000780c */ /* 0x040fe40001784270 */
[----:B------:R-:W-:Y:S01]  /*16260*/  ISETP.GT.AND P5, PT, R0, 0x78, P3 ;  /* 0x000000780000780c */ /* 0x000fe20001fa4270 */
[----:B------:R0:W-:Y:S01]  /*16270*/  @P6 STG.E.U16 desc[UR40][R4.64+0xe2], R10 ;  /* 0x0000e20a04006986 */ /* 0x0001e2000c101528 */
[----:B------:R-:W-:-:S02]  /*16280*/  PRMT R13, R9, 0x7610, R13 ;  /* 0x00007610090d7816 */ /* 0x000fc4000000000d */
[----:B------:R-:W-:Y:S01]  /*16290*/  F2FP.BF16.F32.PACK_AB R9, RZ, R3 ;  /* 0x00000003ff09723e */ /* 0x000fe200000010ff */
[----:B------:R1:W-:Y:S01]  /*162a0*/  @P1 STG.E.U16 desc[UR40][R6.64+0xe0], R11 ;  /* 0x0000e00b06001986 */ /* 0x0003e2000c101528 */
[----:B------:R-:W-:Y:S01]  /*162b0*/  ISETP.GT.AND P0, PT, R0, 0x79, P3 ;  /* 0x000000790000780c */ /* 0x000fe20001f04270 */
[-C--:B------:R-:W-:Y:S01]  /*162c0*/  FMUL R3, R210, R2.reuse ;  /* 0x00000002d2037220 */ /* 0x080fe20000400000 */
[----:B------:R-:W-:Y:S02]  /*162d0*/  ISETP.GT.AND P1, PT, R0, 0x78, P2 ;  /* 0x000000780000780c */ /* 0x000fe40001724270 */
[----:B------:R-:W-:Y:S01]  /*162e0*/  PRMT R14, R8, 0x7610, R14 ;  /* 0x00007610080e7816 */ /* 0x000fe2000000000e */
[----:B------:R-:W-:Y:S01]  /*162f0*/  FMUL R8, R211, R2 ;  /* 0x00000002d3087220 */ /* 0x000fe20000400000 */
[----:B------:R-:W-:Y:S01]  /*16300*/  F2FP.BF16.F32.PACK_AB R3, RZ, R3 ;  /* 0x00000003ff03723e */ /* 0x000fe200000010ff */
[----:B------:R2:W-:Y:S01]  /*16310*/  @P4 STG.E.U16 desc[UR40][R6.64+0xe2], R12 ;  /* 0x0000e20c06004986 */ /* 0x0005e2000c101528 */
[----:B------:R-:W-:-:S02]  /*16320*/  ISETP.GT.AND P4, PT, R0, 0x79, P2 ;  /* 0x000000790000780c */ /* 0x000fc40001784270 */
[----:B0-----:R-:W-:Y:S01]  /*16330*/  F2FP.BF16.F32.PACK_AB R10, RZ, R8 ;  /* 0x00000008ff0a723e */ /* 0x001fe200000010ff */
[----:B------:R-:W-:Y:S01]  /*16340*/  @P5 STG.E.U16 desc[UR40][R4.64+0xf0], R13 ;  /* 0x0000f00d04005986 */ /* 0x000fe2000c101528 */
[----:B-1----:R-:W-:Y:S01]  /*16350*/  PRMT R11, R3, 0x7610, R11 ;  /* 0x00007610030b7816 */ /* 0x002fe2000000000b */
[-C--:B------:R-:W-:Y:S01]  /*16360*/  FMUL R3, R208, R2.reuse ;  /* 0x00000002d0037220 */ /* 0x080fe20000400000 */
[----:B------:R-:W-:Y:S01]  /*16370*/  FMUL R8, R209, R2 ;  /* 0x00000002d1087220 */ /* 0x000fe20000400000 */
[C---:B------:R-:W-:Y:S01]  /*16380*/  ISETP.GT.AND P5, PT, R0.reuse, 0x80, P3 ;  /* 0x000000800000780c */ /* 0x040fe20001fa4270 */
[----:B------:R-:W-:Y:S01]  /*16390*/  @P0 STG.E.U16 desc[UR40][R4.64+0xf2], R14 ;  /* 0x0000f20e04000986 */ /* 0x000fe2000c101528 */
[----:B------:R-:W-:-:S03]  /*163a0*/  ISETP.GT.AND P6, PT, R0, 0x81, P3 ;  /* 0x000000810000780c */ /* 0x000fc60001fc4270 */
[----:B------:R0:W-:Y:S01]  /*163b0*/  @P1 STG.E.U16 desc[UR40][R6.64+0xf0], R9 ;  /* 0x0000f00906001986 */ /* 0x0001e2000c101528 */
[----:B------:R-:W-:-:S04]  /*163c0*/  F2FP.BF16.F32.PACK_AB R8, RZ, R8 ;  /* 0x00000008ff08723e */ /* 0x000fc800000010ff */
[----:B--2---:R-:W-:Y:S01]  /*163d0*/  PRMT R12, R8, 0x7610, R12 ;  /* 0x00007610080c7816 */ /* 0x004fe2000000000c */
[-C--:B------:R-:W-:Y:S01]  /*163e0*/  FMUL R8, R206, R2.reuse ;  /* 0x00000002ce087220 */ /* 0x080fe20000400000 */
[----:B0-----:R-:W-:Y:S01]  /*163f0*/  F2FP.BF16.F32.PACK_AB R9, RZ, R3 ;  /* 0x00000003ff09723e */ /* 0x001fe200000010ff */
[----:B------:R-:W-:Y:S01]  /*16400*/  FMUL R3, R207, R2 ;  /* 0x00000002cf037220 */ /* 0x000fe20000400000 */
[----:B------:R0:W-:Y:S01]  /*16410*/  @P4 STG.E.U16 desc[UR40][R6.64+0xf2], R10 ;  /* 0x0000f20a06004986 */ /* 0x0001e2000c101528 */
[----:B------:R-:W-:-:S03]  /*16420*/  ISETP.GT.AND P0, PT, R0, 0x80, P2 ;  /* 0x000000800000780c */ /* 0x000fc60001704270 */
[----:B------:R-:W-:Y:S01]  /*16430*/  F2FP.BF16.F32.PACK_AB R3, RZ, R3 ;  /* 0x00000003ff03723e */ /* 0x000fe200000010ff */
[----:B------:R1:W-:Y:S01]  /*16440*/  @P5 STG.E.U16 desc[UR40][R4.64+0x100], R11 ;  /* 0x0001000b04005986 */ /* 0x0003e2000c101528 */
[----:B------:R-:W-:Y:S02]  /*16450*/  ISETP.GT.AND P1, PT, R0, 0x81, P2 ;  /* 0x000000810000780c */ /* 0x000fe40001724270 */
[----:B------:R-:W-:Y:S01]  /*16460*/  F2FP.BF16.F32.PACK_AB R8, RZ, R8 ;  /* 0x00000008ff08723e */ /* 0x000fe200000010ff */
[----:B------:R2:W-:Y:S01]  /*16470*/  @P6 STG.E.U16 desc[UR40][R4.64+0x102], R12 ;  /* 0x0001020c04006986 */ /* 0x0005e2000c101528 */
[----:B0-----:R-:W-:Y:S01]  /*16480*/  PRMT R10, R9, 0x7610, R10 ;  /* 0x00007610090a7816 */ /* 0x001fe2000000000a */
[-C--:B------:R-:W-:Y:S01]  /*16490*/  FMUL R9, R205, R2.reuse ;  /* 0x00000002cd097220 */ /* 0x080fe20000400000 */
[----:B-1----:R-:W-:Y:S01]  /*164a0*/  PRMT R11, R3, 0x7610, R11 ;  /* 0x00007610030b7816 */ /* 0x002fe2000000000b */
[----:B------:R-:W-:Y:S01]  /*164b0*/  FMUL R3, R204, R2 ;  /* 0x00000002cc037220 */ /* 0x000fe20000400000 */
[----:B------:R-:W-:-:S02]  /*164c0*/  ISETP.GT.AND P4, PT, R0, 0x88, P3 ;  /* 0x000000880000780c */ /* 0x000fc40001f84270 */
[----:B--2---:R-:W-:Y:S02]  /*164d0*/  PRMT R12, R8, 0x7610, R12 ;  /* 0x00007610080c7816 */ /* 0x004fe4000000000c */
[----:B------:R-:W-:Y:S01]  /*164e0*/  F2FP.BF16.F32.PACK_AB R8, RZ, R3 ;  /* 0x00000003ff08723e */ /* 0x000fe200000010ff */
[-C--:B------:R-:W-:Y:S01]  /*164f0*/  FMUL R3, R203, R2.reuse ;  /* 0x00000002cb037220 */ /* 0x080fe20000400000 */
[----:B------:R-:W-:Y:S02]  /*16500*/  F2FP.BF16.F32.PACK_AB R9, RZ, R9 ;  /* 0x00000009ff09723e */ /* 0x000fe400000010ff */
[C---:B------:R-:W-:Y:S01]  /*16510*/  ISETP.GT.AND P5, PT, R0.reuse, 0x89, P3 ;  /* 0x000000890000780c */ /* 0x040fe20001fa4270 */
[----:B------:R0:W-:Y:S01]  /*16520*/  @P0 STG.E.U16 desc[UR40][R6.64+0x100], R10 ;  /* 0x0001000a06000986 */ /* 0x0001e2000c101528 */
[----:B------:R-:W-:Y:S02]  /*16530*/  PRMT R13, R9, 0x7610, R13 ;  /* 0x00007610090d7816 */ /* 0x000fe4000000000d */
[----:B------:R-:W-:Y:S01]  /*16540*/  F2FP.BF16.F32.PACK_AB R9, RZ, R3 ;  /* 0x00000003ff09723e */ /* 0x000fe200000010ff */
[----:B------:R1:W-:Y:S01]  /*16550*/  @P1 STG.E.U16 desc[UR40][R6.64+0x102], R11 ;  /* 0x0001020b06001986 */ /* 0x0003e2000c101528 */
[C---:B------:R-:W-:Y:S01]  /*16560*/  ISETP.GT.AND P0, PT, R0.reuse, 0x88, P2 ;  /* 0x000000880000780c */ /* 0x040fe20001704270 */
[----:B------:R-:W-:Y:S01]  /*16570*/  FMUL R3, R201, R2 ;  /* 0x00000002c9037220 */ /* 0x000fe20000400000 */
[----:B------:R-:W-:-:S02]  /*16580*/  ISETP.GT.AND P1, PT, R0, 0x89, P2 ;  /* 0x000000890000780c */ /* 0x000fc40001724270 */
[----:B------:R-:W-:Y:S01]  /*16590*/  PRMT R14, R8, 0x7610, R14 ;  /* 0x00007610080e7816 */ /* 0x000fe2000000000e */
[----:B------:R-:W-:Y:S01]  /*165a0*/  FMUL R8, R202, R2 ;  /* 0x00000002ca087220 */ /* 0x000fe20000400000 */
[----:B------:R-:W-:Y:S01]  /*165b0*/  F2FP.BF16.F32.PACK_AB R3, RZ, R3 ;  /* 0x00000003ff03723e */ /* 0x000fe200000010ff */
[----:B------:R2:W-:Y:S01]  /*165c0*/  @P4 STG.E.U16 desc[UR40][R4.64+0x110], R12 ;  /* 0x0001100c04004986 */ /* 0x0005e2000c101528 */
[----:B------:R-:W-:Y:S02]  /*165d0*/  ISETP.GT.AND P4, PT, R0, 0x90, P3 ;  /* 0x000000900000780c */ /* 0x000fe40001f84270 */
        /* <DEDUP_REMOVED lines=9> */
[----:B------:R-:W-:Y:S02]  /*16670*/  F2FP.BF16.F32.PACK_AB R8, RZ, R8 ;  /* 0x00000008ff08723e */ /* 0x000fe400000010ff */
[----:B------:R-:W-:Y:S01]  /*16680*/  ISETP.GT.AND P1, PT, R0, 0x91, P2 ;  /* 0x000000910000780c */ /* 0x000fe20001724270 */
[----:B------:R1:W-:Y:S01]  /*16690*/  @P4 STG.E.U16 desc[UR40][R4.64+0x120], R10 ;  /* 0x0001200a04004986 */ /* 0x0003e2000c101528 */
[----:B--2---:R-:W-:Y:S01]  /*166a0*/  PRMT R12, R8, 0x7610, R12 ;  /* 0x00007610080c7816 */ /* 0x004fe2000000000c */
[-C--:B------:R-:W-:Y:S01]  /*166b0*/  FMUL R8, R197, R2.reuse ;  /* 0x00000002c5087220 */ /* 0x080fe20000400000 */
[----:B0-----:R-:W-:Y:S01]  /*166c0*/  F2FP.BF16.F32.PACK_AB R9, RZ, R3 ;  /* 0x00000003ff09723e */ /* 0x001fe200000010ff */
[----:B------:R-:W-:Y:S01]  /*166d0*/  FMUL R3, R198, R2 ;  /* 0x00000002c6037220 */ /* 0x000fe20000400000 */
[----:B------:R-:W-:Y:S01]  /*166e0*/  ISETP.GT.AND P4, PT, R0, 0x98, P3 ;  /* 0x000000980000780c */ /* 0x000fe20001f84270 */
[----:B------:R0:W-:Y:S03]  /*166f0*/  @P5 STG.E.U16 desc[UR40][R4.64+0x122], R11 ;  /* 0x0001220b04005986 */ /* 0x0001e6000c101528 */
[----:B------:R-:W-:-:S02]  /*16700*/  F2FP.BF16.F32.PACK_AB R3, RZ, R3 ;  /* 0x00000003ff03723e */ /* 0x000fc400000010ff */
[----:B-1----:R-:W-:Y:S01]  /*16710*/  PRMT R10, R9, 0x7610, R10 ;  /* 0x00007610090a7816 */ /* 0x002fe2000000000a */
[----:B------:R-:W-:Y:S01]  /*16720*/  FMUL R9, R196, R2 ;  /* 0x00000002c4097220 */ /* 0x000fe20000400000 */
[----:B------:R-:W-:Y:S01]  /*16730*/  F2FP.BF16.F32.PACK_AB R8, RZ, R8 ;  /* 0x00000008ff08723e */ /* 0x000fe200000010ff */
[----:B------:R1:W-:Y:S01]  /*16740*/  @P0 STG.E.U16 desc[UR40][R6.64+0x120], R12 ;  /* 0x0001200c06000986 */ /* 0x0003e2000c101528 */
[----:B0-----:R-:W-:Y:S01]  /*16750*/  PRMT R11, R3, 0x7610, R11 ;  /* 0x00007610030b7816 */ /* 0x001fe2000000000b */
[----:B------:R-:W-:Y:S01]  /*16760*/  FMUL R3, R195, R2 ;  /* 0x00000002c3037220 */ /* 0x000fe20000400000 */
[C---:B------:R-:W-:Y:S01]  /*16770*/  ISETP.GT.AND P5, PT, R0.reuse, 0x99, P3 ;  /* 0x000000990000780c */ /* 0x040fe20001fa4270 */
[----:B------:R0:W-:Y:S01]  /*16780*/  @P1 STG.E.U16 desc[UR40][R6.64+0x122], R10 ;  /* 0x0001220a06001986 */ /* 0x0001e2000c101528 */
[----:B------:R-:W-:Y:S02]  /*16790*/  ISETP.GT.AND P1, PT, R0, 0x98, P2 ;  /* 0x000000980000780c */ /* 0x000fe40001724270 */
[----:B------:R-:W-:-:S02]  /*167a0*/  F2FP.BF16.F32.PACK_AB R9, RZ, R9 ;  /* 0x00000009ff09723e */ /* 0x000fc400000010ff */
[----:B-1----:R-:W-:Y:S02]  /*167b0*/  PRMT R12, R8, 0x7610, R12 ;  /* 0x00007610080c7816 */ /* 0x002fe4000000000c */
[----:B------:R-:W-:Y:S01]  /*167c0*/  F2FP.BF16.F32.PACK_AB R8, RZ, R3 ;  /* 0x00000003ff08723e */ /* 0x000fe200000010ff */
[-C--:B------:R-:W-:Y:S01]  /*167d0*/  FMUL R3, R194, R2.reuse ;  /* 0x00000002c2037220 */ /* 0x080fe20000400000 */
[C---:B------:R-:W-:Y:S01]  /*167e0*/  ISETP.GT.AND P0, PT, R0.reuse, 0x99, P2 ;  /* 0x000000990000780c */ /* 0x040fe20001704270 */
[----:B------:R1:W-:Y:S01]  /*167f0*/  @P4 STG.E.U16 desc[UR40][R4.64+0x130], R11 ;  /* 0x0001300b04004986 */ /* 0x0003e2000c101528 */
[----:B------:R-:W-:Y:S02]  /*16800*/  ISETP.GT.AND P4, PT, R0, 0xa0, P3 ;  /* 0x000000a00000780c */ /* 0x000fe40001f84270 */
[----:B------:R-:W-:Y:S02]  /*16810*/  PRMT R13, R9, 0x7610, R13 ;  /* 0x00007610090d7816 */ /* 0x000fe4000000000d */
[----:B------:R-:W-:Y:S01]  /*16820*/  F2FP.BF16.F32.PACK_AB R9, RZ, R3 ;  /* 0x00000003ff09723e */ /* 0x000fe200000010ff */
[-C--:B------:R-:W-:Y:S01]  /*16830*/  FMUL R3, R192, R2.reuse ;  /* 0x00000002c0037220 */ /* 0x080fe20000400000 */
[----:B------:R-:W-:Y:S01]  /*16840*/  PRMT R14, R8, 0x7610, R14 ;  /* 0x00007610080e7816 */ /* 0x000fe2000000000e */
[----:B------:R-:W-:Y:S01]  /*16850*/  FMUL R8, R193, R2 ;  /* 0x00000002c1087220 */ /* 0x000fe20000400000 */
[----:B------:R2:W-:Y:S01]  /*16860*/  @P5 STG.E.U16 desc[UR40][R4.64+0x132], R12 ;  /* 0x0001320c04005986 */ /* 0x0005e2000c101528 */
[----:B------:R-:W-:-:S02]  /*16870*/  ISETP.GT.AND P5, PT, R0, 0xa1, P3 ;  /* 0x000000a10000780c */ /* 0x000fc40001fa4270 */
[----:B------:R-:W-:Y:S01]  /*16880*/  F2FP.BF16.F32.PACK_AB R3, RZ, R3 ;  /* 0x00000003ff03723e */ /* 0x000fe200000010ff */
[----:B------:R-:W-:Y:S01]  /*16890*/  @P1 STG.E.U16 desc[UR40][R6.64+0x130], R13 ;  /* 0x0001300d06001986 */ /* 0x000fe2000c101528 */
[----:B0-----:R-:W-:Y:S01]  /*168a0*/  F2FP.BF16.F32.PACK_AB R10, RZ, R8 ;  /* 0x00000008ff0a723e */ /* 0x001fe200000010ff */
[-C--:B------:R-:W-:Y:S01]  /*168b0*/  FMUL R8, R191, R2.reuse ;  /* 0x00000002bf087220 */ /* 0x080fe20000400000 */
[----:B-1----:R-:W-:Y:S01]  /*168c0*/  PRMT R11, R3, 0x7610, R11 ;  /* 0x00007610030b7816 */ /* 0x002fe2000000000b */
[----:B------:R-:W-:Y:S01]  /*168d0*/  @P0 STG.E.U16 desc[UR40][R6.64+0x132], R14 ;  /* 0x0001320e06000986 */ /* 0x000fe2000c101528 */
[----:B------:R-:W-:Y:S01]  /*168e0*/  ISETP.GT.AND P0, PT, R0, 0xa0, P2 ;  /* 0x000000a00000780c */ /* 0x000fe20001704270 */
[----:B------:R-:W-:Y:S01]  /*168f0*/  FMUL R3, R190, R2 ;  /* 0x00000002be037220 */ /* 0x000fe20000400000 */
[C---:B------:R-:W-:Y:S01]  /*16900*/  ISETP.GT.AND P1, PT, R0.reuse, 0xa1, P2 ;  /* 0x000000a10000780c */ /* 0x040fe20001724270 */
[----:B------:R0:W-:Y:S01]  /*16910*/  @P4 STG.E.U16 desc[UR40][R4.64+0x140], R9 ;  /* 0x0001400904004986 */ /* 0x0001e2000c101528 */
[----:B------:R-:W-:-:S02]  /*16920*/  ISETP.GT.AND P4, PT, R0, 0xa8, P3 ;  /* 0x000000a80000780c */ /* 0x000fc40001f84270 */
[----:B------:R-:W-:Y:S01]  /*16930*/  F2FP.BF16.F32.PACK_AB R8, RZ, R8 ;  /* 0x00000008ff08723e */ /* 0x000fe200000010ff */
[----:B------:R1:W-:Y:S03]  /*16940*/  @P5 STG.E.U16 desc[UR40][R4.64+0x142], R10 ;  /* 0x0001420a04005986 */ /* 0x0003e6000c101528 */
[----:B--2---:R-:W-:Y:S02]  /*16950*/  PRMT R12, R8, 0x7610, R12 ;  /* 0x00007610080c7816 */ /* 0x004fe4000000000c */
[----:B0-----:R-:W-:Y:S01]  /*16960*/  F2FP.BF16.F32.PACK_AB R9, RZ, R3 ;  /* 0x00000003ff09723e */ /* 0x001fe200000010ff */
[-C--:B------:R-:W-:Y:S01]  /*16970*/  FMUL R3, R189, R2.reuse ;  /* 0x00000002bd037220 */ /* 0x080fe20000400000 */
[-C--:B------:R-:W-:Y:S02]  /*16980*/  FMUL R8, R188, R2.reuse ;  /* 0x00000002bc087220 */ /* 0x080fe40000400000 */
[----:B-1----:R-:W-:Y:S01]  /*16990*/  PRMT R10, R9, 0x7610, R10 ;  /* 0x00007610090a7816 */ /* 0x002fe2000000000a */
[----:B------:R0:W-:Y:S01]  /*169a0*/  @P0 STG.E.U16 desc[UR40][R6.64+0x140], R11 ;  /* 0x0001400b06000986 */ /* 0x0001e2000c101528 */
[----:B------:R-:W-:Y:S01]  /*169b0*/  F2FP.BF16.F32.PACK_AB R3, RZ, R3 ;  /* 0x00000003ff03723e */ /* 0x000fe200000010ff */
[----:B------:R-:W-:Y:S01]  /*169c0*/  FMUL R9, R187, R2 ;  /* 0x00000002bb097220 */ /* 0x000fe20000400000 */
[C---:B------:R-:W-:Y:S01]  /*169d0*/  ISETP.GT.AND P5, PT, R0.reuse, 0xa9, P3 ;  /* 0x000000a90000780c */ /* 0x040fe20001fa4270 */
[----:B------:R1:W-:Y:S01]  /*169e0*/  @P1 STG.E.U16 desc[UR40][R6.64+0x142], R12 ;  /* 0x0001420c06001986 */ /* 0x0003e2000c101528 */
[----:B------:R-:W-:-:S03]  /*169f0*/  ISETP.GT.AND P1, PT, R0, 0xa8, P2 ;  /* 0x000000a80000780c */ /* 0x000fc60001724270 */
[----:B------:R-:W-:Y:S01]  /*16a00*/  @P4 STG.E.U16 desc[UR40][R4.64+0x150], R10 ;  /* 0x0001500a04004986 */ /* 0x000fe2000c101528 */
[----:B------:R-:W-:Y:S02]  /*16a10*/  ISETP.GT.AND P4, PT, R0, 0xa9, P2 ;  /* 0x000000a90000780c */ /* 0x000fe40001784270 */
[----:B------:R-:W-:Y:S02]  /*16a20*/  F2FP.BF16.F32.PACK_AB R8, RZ, R8 ;  /* 0x00000008ff08723e */ /* 0x000fe400000010ff */
[----:B0-----:R-:W-:Y:S01]  /*16a30*/  PRMT R11, R3, 0x7610, R11 ;  /* 0x00007610030b7816 */ /* 0x001fe2000000000b */
[-C--:B------:R-:W-:Y:S01]  /*16a40*/  FMUL R3, R186, R2.reuse ;  /* 0x00000002ba037220 */ /* 0x080fe20000400000 */
[----:B------:R-:W-:Y:S02]  /*16a50*/  F2FP.BF16.F32.PACK_AB R9, RZ, R9 ;  /* 0x00000009ff09723e */ /* 0x000fe400000010ff */
[----:B-1----:R-:W-:Y:S02]  /*16a60*/  PRMT R12, R8, 0x7610, R12 ;  /* 0x00007610080c7816 */ /* 0x002fe4000000000c */
[----:B------:R-:W-:Y:S01]  /*16a70*/  F2FP.BF16.F32.PACK_AB R8, RZ, R3 ;  /* 0x00000003ff08723e */ /* 0x000fe200000010ff */
[----:B------:R-:W-:Y:S01]  /*16a80*/  FMUL R3, R185, R2 ;  /* 0x00000002b9037220 */ /* 0x000fe20000400000 */
[----:B------:R-:W-:Y:S01]  /*16a90*/  PRMT R13, R9, 0x7610, R13 ;  /* 0x00007610090d7816 */ /* 0x000fe2000000000d */
[----:B------:R0:W-:Y:S01]  /*16aa0*/  @P5 STG.E.U16 desc[UR40][R4.64+0x152], R11 ;  /* 0x0001520b04005986 */ /* 0x0001e2000c101528 */
[----:B------:R-:W-:-:S02]  /*16ab0*/  ISETP.GT.AND P0, PT, R0, 0xb0, P3 ;  /* 0x000000b00000780c */ /* 0x000fc40001f04270 */
        /* <DEDUP_REMOVED lines=26> */
[----:B------:R-:W-:Y:S02]  /*16c60*/  ISETP.GT.AND P1, PT, R0, 0xb8, P2 ;  /* 0x000000b80000780c */ /* 0x000fe40001724270 */
[----:B------:R-:W-:Y:S02]  /*16c70*/  F2FP.BF16.F32.PACK_AB R8, RZ, R8 ;  /* 0x00000008ff08723e */ /* 0x000fe400000010ff */
[----:B0-----:R-:W-:Y:S01]  /*16c80*/  PRMT R10, R9, 0x7610, R10 ;  /* 0x00007610090a7816 */ /* 0x001fe2000000000a */
[-C--:B------:R-:W-:Y:S01]  /*16c90*/  FMUL R9, R178, R2.reuse ;  /* 0x00000002b2097220 */ /* 0x080fe20000400000 */
[----:B-1----:R-:W-:Y:S01]  /*16ca0*/  PRMT R11, R3, 0x7610, R11 ;  /* 0x00007610030b7816 */ /* 0x002fe2000000000b */
[----:B------:R-:W-:Y:S01]  /*16cb0*/  FMUL R3, R177, R2 ;  /* 0x00000002b1037220 */ /* 0x000fe20000400000 */
[----:B------:R0:W-:Y:S02]  /*16cc0*/  @P5 STG.E.U16 desc[UR40][R4.64+0x170], R12 ;  /* 0x0001700c04005986 */ /* 0x0001e4000c101528 */
[----:B------:R-:W-:-:S02]  /*16cd0*/  F2FP.BF16.F32.PACK_AB R9, RZ, R9 ;  /* 0x00000009ff09723e */ /* 0x000fc400000010ff */
[C---:B------:R-:W-:Y:S02]  /*16ce0*/  ISETP.GT.AND P4, PT, R0.reuse, 0xb9, P2 ;  /* 0x000000b90000780c */ /* 0x040fe40001784270 */
[----:B------:R-:W-:Y:S02]  /*16cf0*/  ISETP.GT.AND P5, PT, R0, 0xc0, P3 ;  /* 0x000000c00000780c */ /* 0x000fe40001fa4270 */
[----:B0-----:R-:W-:Y:S02]  /*16d00*/  PRMT R12, R8, 0x7610, R12 ;  /* 0x00007610080c7816 */ /* 0x001fe4000000000c */
[----:B------:R-:W-:Y:S01]  /*16d10*/  F2FP.BF16.F32.PACK_AB R8, RZ, R3 ;  /* 0x00000003ff08723e */ /* 0x000fe200000010ff */
[----:B------:R-:W-:Y:S01]  /*16d20*/  FMUL R3, R176, R2 ;  /* 0x00000002b0037220 */ /* 0x000fe20000400000 */
[----:B------:R-:W-:Y:S01]  /*16d30*/  PRMT R13, R9, 0x7610, R13 ;  /* 0x00007610090d7816 */ /* 0x000fe2000000000d */
[----:B------:R0:W-:Y:S01]  /*16d40*/  @P6 STG.E.U16 desc[UR40][R4.64+0x172], R10 ;  /* 0x0001720a04006986 */ /* 0x0001e2000c101528 */
[----:B------:R-:W-:-:S02]  /*16d50*/  ISETP.GT.AND P0, PT, R0, 0xc1, P3 ;  /* 0x000000c10000780c */ /* 0x000fc40001f04270 */
[----:B------:R-:W-:Y:S01]  /*16d60*/  F2FP.BF16.F32.PACK_AB R9, RZ, R3 ;  /* 0x00000003ff09723e */ /* 0x000fe200000010ff */
[----:B------:R1:W-:Y:S01]  /*16d70*/  @P1 STG.E.U16 desc[UR40][R6.64+0x170], R11 ;  /* 0x0001700b06001986 */ /* 0x0003e2000c101528 */
[-C--:B------:R-:W-:Y:S01]  /*16d80*/  FMUL R3, R174, R2.reuse ;  /* 0x00000002ae037220 */ /* 0x080fe20000400000 */
[----:B------:R-:W-:Y:S02]  /*16d90*/  ISETP.GT.AND P1, PT, R0, 0xc0, P2 ;  /* 0x000000c00000780c */ /* 0x000fe40001724270 */
        /* <DEDUP_REMOVED lines=40> */
[C---:B------:R-:W-:Y:S01]  /*17020*/  ISETP.GT.AND P0, PT, R0.reuse, 0xd0, P2 ;  /* 0x000000d00000780c */ /* 0x040fe20001704270 */
        /* <DEDUP_REMOVED lines=11> */
[----:B------:R-:W-:Y:S01]  /*170e0*/  ISETP.GT.AND P5, PT, R0, 0xd9, P3 ;  /* 0x000000d90000780c */ /* 0x000fe20001fa4270 */
[----:B------:R-:W-:Y:S01]  /*170f0*/  FMUL R8, R164, R2 ;  /* 0x00000002a4087220 */ /* 0x000fe20000400000 */
[----:B------:R-:W-:Y:S01]  /*17100*/  @P0 STG.E.U16 desc[UR40][R6.64+0x1a0], R14 ;  /* 0x0001a00e06000986 */ /* 0x000fe2000c101528 */
[----:B------:R-:W-:-:S03]  /*17110*/  ISETP.GT.AND P0, PT, R0, 0xd8, P2 ;  /* 0x000000d80000780c */ /* 0x000fc60001704270 */
[----:B------:R0:W-:Y:S01]  /*17120*/  @P1 STG.E.U16 desc[UR40][R6.64+0x1a2], R9 ;  /* 0x0001a20906001986 */ /* 0x0001e2000c101528 */
[----:B------:R-:W-:Y:S02]  /*17130*/  F2FP.BF16.F32.PACK_AB R8, RZ, R8 ;  /* 0x00000008ff08723e */ /* 0x000fe400000010ff */
[----:B------:R-:W-:Y:S02]  /*17140*/  ISETP.GT.AND P1, PT, R0, 0xd9, P2 ;  /* 0x000000d90000780c */ /* 0x000fe40001724270 */
        /* <DEDUP_REMOVED lines=16> */
[----:B------:R1:W-:Y:S01]  /*17250*/  @P1 STG.E.U16 desc[UR40][R6.64+0x1b2], R10 ;  /* 0x0001b20a06001986 */ /* 0x0003e2000c101528 */
[C---:B------:R-:W-:Y:S02]  /*17260*/  ISETP.GT.AND P1, PT, R0.reuse, 0xe0, P2 ;  /* 0x000000e00000780c */ /* 0x040fe40001724270 */
[----:B------:R-:W-:Y:S02]  /*17270*/  ISETP.GT.AND P0, PT, R0, 0xe1, P2 ;  /* 0x000000e10000780c */ /* 0x000fe40001704270 */
[----:B0-----:R-:W-:Y:S02]  /*17280*/  PRMT R12, R8, 0x7610, R12 ;  /* 0x00007610080c7816 */ /* 0x001fe4000000000c */
[----:B------:R-:W-:Y:S01]  /*17290*/  F2FP.BF16.F32.PACK_AB R8, RZ, R3 ;  /* 0x00000003ff08723e */ /* 0x000fe200000010ff */
[----:B------:R-:W-:Y:S01]  /*172a0*/  FMUL R3, R157, R2 ;  /* 0x000000029d037220 */ /* 0x000fe20000400000 */
[----:B------:R0:W-:Y:S01]  /*172b0*/  @P4 STG.E.U16 desc[UR40][R4.64+0x1c0], R11 ;  /* 0x0001c00b04004986 */ /* 0x0001e2000c101528 */
[----:B-1----:R-:W-:-:S02]  /*172c0*/  PRMT R10, R9, 0x7610, R10 ;  /* 0x00007610090a7816 */ /* 0x002fc4000000000a */
[----:B------:R-:W-:Y:S01]  /*172d0*/  PRMT R13, R8, 0x7610, R13 ;  /* 0x00007610080d7816 */ /* 0x000fe2000000000d */
[----:B------:R-:W-:Y:S01]  /*172e0*/  @P5 STG.E.U16 desc[UR40][R4.64+0x1c2], R12 ;  /* 0x0001c20c04005986 */ /* 0x000fe2000c101528 */
[-C--:B------:R-:W-:Y:S01]  /*172f0*/  FMUL R8, R156, R2.reuse ;  /* 0x000000029c087220 */ /* 0x080fe20000400000 */
[C---:B------:R-:W-:Y:S02]  /*17300*/  ISETP.GT.AND P4, PT, R0.reuse, 0xe8, P3 ;  /* 0x000000e80000780c */ /* 0x040fe40001f84270 */
[----:B------:R-:W-:Y:S01]  /*17310*/  F2FP.BF16.F32.PACK_AB R9, RZ, R3 ;  /* 0x00000003ff09723e */ /* 0x000fe200000010ff */
[----:B------:R-:W-:Y:S01]  /*17320*/  FMUL R3, R155, R2 ;  /* 0x000000029b037220 */ /* 0x000fe20000400000 */
[C---:B------:R-:W-:Y:S02]  /*17330*/  ISETP.GT.AND P5, PT, R0.reuse, 0xe9, P3 ;  /* 0x000000e90000780c */ /* 0x040fe40001fa4270 */
[----:B------:R-:W-:Y:S02]  /*17340*/  ISETP.GT.AND P6, PT, R0, 0xe8, P2 ;  /* 0x000000e80000780c */ /* 0x000fe400017c4270 */
[----:B------:R-:W-:Y:S01]  /*17350*/  F2FP.BF16.F32.PACK_AB R8, RZ, R8 ;  /* 0x00000008ff08723e */ /* 0x000fe200000010ff */
[----:B------:R1:W-:Y:S01]  /*17360*/  @P1 STG.E.U16 desc[UR40][R6.64+0x1c0], R10 ;  /* 0x0001c00a06001986 */ /* 0x0003e2000c101528 */
[----:B------:R-:W-:-:S02]  /*17370*/  F2FP.BF16.F32.PACK_AB R3, RZ, R3 ;  /* 0x00000003ff03723e */ /* 0x000fc400000010ff */
[C---:B------:R-:W-:Y:S01]  /*17380*/  ISETP.GT.AND P1, PT, R17.reuse, 0x80, PT ;  /* 0x000000801100780c */ /* 0x040fe20003f24270 */
[----:B------:R2:W-:Y:S01]  /*17390*/  @P0 STG.E.U16 desc[UR40][R6.64+0x1c2], R13 ;  /* 0x0001c20d06000986 */ /* 0x0005e2000c101528 */
[----:B------:R-:W-:Y:S02]  /*173a0*/  ISETP.GT.AND P0, PT, R17, 0x88, PT ;  /* 0x000000881100780c */ /* 0x000fe40003f04270 */
[----:B0-----:R-:W-:Y:S02]  /*173b0*/  PRMT R11, R8, 0x7610, R11 ;  /* 0x00007610080b7816 */ /* 0x001fe4000000000b */
[----:B------:R-:W-:Y:S02]  /*173c0*/  PRMT R17, R3, 0x7610, R17 ;  /* 0x0000761003117816 */ /* 0x000fe40000000011 */
[----:B-1----:R-:W-:Y:S01]  /*173d0*/  PRMT R10, R9, 0x7610, R10 ;  /* 0x00007610090a7816 */ /* 0x002fe2000000000a */
[----:B------:R-:W-:-:S04]  /*173e0*/  FMUL R3, R154, R2 ;  /* 0x000000029a037220 */ /* 0x000fc80000400000 */
[----:B------:R-:W-:Y:S01]  /*173f0*/  @P4 STG.E.U16 desc[UR40][R4.64+0x1d0], R10 ;  /* 0x0001d00a04004986 */ /* 0x000fe2000c101528 */
[----:B------:R-:W-:-:S03]  /*17400*/  ISETP.GT.AND P4, PT, R0, 0xe9, P2 ;  /* 0x000000e90000780c */ /* 0x000fc60001784270 */
[----:B------:R0:W-:Y:S01]  /*17410*/  @P5 STG.E.U16 desc[UR40][R4.64+0x1d2], R11 ;  /* 0x0001d20b04005986 */ /* 0x0001e2000c101528 */
[----:B------:R-:W-:-:S03]  /*17420*/  ISETP.GT.AND P5, PT, R0, 0xf0, P3 ;  /* 0x000000f00000780c */ /* 0x000fc60001fa4270 */
[----:B------:R-:W-:Y:S01]  /*17430*/  @P6 STG.E.U16 desc[UR40][R6.64+0x1d0], R17 ;  /* 0x0001d01106006986 */ /* 0x000fe2000c101528 */
[----:B------:R-:W-:Y:S01]  /*17440*/  ISETP.GT.AND P6, PT, R0, 0xf1, P3 ;  /* 0x000000f10000780c */ /* 0x000fe20001fc4270 */
[-C--:B------:R-:W-:Y:S01]  /*17450*/  FMUL R8, R153, R2.reuse ;  /* 0x0000000299087220 */ /* 0x080fe20000400000 */
[----:B------:R-:W-:Y:S01]  /*17460*/  FMUL R9, R152, R2 ;  /* 0x0000000298097220 */ /* 0x000fe20000400000 */
[----:B--2---:R-:W-:-:S03]  /*17470*/  F2FP.BF16.F32.PACK_AB R13, RZ, R3 ;  /* 0x00000003ff0d723e */ /* 0x004fc600000010ff */
[----:B------:R-:W-:Y:S02]  /*17480*/  F2FP.BF16.F32.PACK_AB R14, RZ, R8 ;  /* 0x00000008ff0e723e */ /* 0x000fe400000010ff */
[----:B------:R-:W-:Y:S01]  /*17490*/  F2FP.BF16.F32.PACK_AB R15, RZ, R9 ;  /* 0x00000009ff0f723e */ /* 0x000fe200000010ff */
[----:B------:R-:W-:Y:S01]  /*174a0*/  @P4 STG.E.U16 desc[UR40][R6.64+0x1d2], R13 ;  /* 0x0001d20d06004986 */ /* 0x000fe2000c101528 */
[----:B------:R-:W-:-:S03]  /*174b0*/  ISETP.GT.AND P4, PT, R0, 0xf1, P2 ;  /* 0x000000f10000780c */ /* 0x000fc60001784270 */
[----:B------:R-:W-:Y:S04]  /*174c0*/  @P5 STG.E.U16 desc[UR40][R4.64+0x1e0], R14 ;  /* 0x0001e00e04005986 */ /* 0x000fe8000c101528 */
[----:B------:R-:W-:Y:S01]  /*174d0*/  @P6 STG.E.U16 desc[UR40][R4.64+0x1e2], R15 ;  /* 0x0001e20f04006986 */ /* 0x000fe2000c101528 */
[----:B------:R-:W-:Y:S01]  /*174e0*/  ISETP.GT.AND P6, PT, R0, 0xf0, P2 ;  /* 0x000000f00000780c */ /* 0x000fe200017c4270 */
[-C--:B0-----:R-:W-:Y:S01]  /*174f0*/  FMUL R11, R23, R2.reuse ;  /* 0x00000002170b7220 */ /* 0x081fe20000400000 */
[----:B------:R-:W-:-:S04]  /*17500*/  FMUL R12, R22, R2 ;  /* 0x00000002160c7220 */ /* 0x000fc80000400000 */
[----:B------:R-:W-:Y:S02]  /*17510*/  F2FP.BF16.F32.PACK_AB R11, RZ, R11 ;  /* 0x0000000bff0b723e */ /* 0x000fe400000010ff */
[----:B------:R-:W-:Y:S02]  /*17520*/  F2FP.BF16.F32.PACK_AB R12, RZ, R12 ;  /* 0x0000000cff0c723e */ /* 0x000fe400000010ff */
[C---:B------:R-:W-:Y:S02]  /*17530*/  ISETP.GT.AND P5, PT, R0.reuse, 0xf8, P3 ;  /* 0x000000f80000780c */ /* 0x040fe40001fa4270 */
[----:B------:R-:W-:Y:S01]  /*17540*/  ISETP.GT.AND P3, PT, R0, 0xf9, P3 ;  /* 0x000000f90000780c */ /* 0x000fe20001f64270 */
[----:B------:R-:W-:Y:S01]  /*17550*/  @P6 STG.E.U16 desc[UR40][R6.64+0x1e0], R11 ;  /* 0x0001e00b06006986 */ /* 0x000fe2000c101528 */
[----:B------:R-:W-:-:S03]  /*17560*/  FMUL R10, R21, R2 ;  /* 0x00000002150a7220 */ /* 0x000fc60000400000 */
[----:B------:R0:W-:Y:S01]  /*17570*/  @P4 STG.E.U16 desc[UR40][R6.64+0x1e2], R12 ;  /* 0x0001e20c06004986 */ /* 0x0001e2000c101528 */
[----:B------:R-:W-:Y:S01]  /*17580*/  ISETP.GT.AND P4, PT, R0, 0xf8, P2 ;  /* 0x000000f80000780c */ /* 0x000fe20001784270 */
[-C--:B------:R-:W-:Y:S01]  /*17590*/  FMUL R9, R20, R2.reuse ;  /* 0x0000000214097220 */ /* 0x080fe20000400000 */
[-C--:B------:R-:W-:Y:S01]  /*175a0*/  FMUL R8, R18, R2.reuse ;  /* 0x0000000212087220 */ /* 0x080fe20000400000 */
[----:B------:R-:W-:Y:S01]  /*175b0*/  FMUL R3, R19, R2 ;  /* 0x0000000213037220 */ /* 0x000fe20000400000 */
[----:B------:R-:W-:Y:S02]  /*175c0*/  F2FP.BF16.F32.PACK_AB R10, RZ, R10 ;  /* 0x0000000aff0a723e */ /* 0x000fe400000010ff */
[----:B------:R-:W-:Y:S02]  /*175d0*/  ISETP.GT.AND P2, PT, R0, 0xf9, P2 ;  /* 0x000000f90000780c */ /* 0x000fe40001744270 */
[----:B------:R-:W-:Y:S02]  /*175e0*/  F2FP.BF16.F32.PACK_AB R9, RZ, R9 ;  /* 0x00000009ff09723e */ /* 0x000fe400000010ff */
[----:B------:R-:W-:-:S02]  /*175f0*/  F2FP.BF16.F32.PACK_AB R8, RZ, R8 ;  /* 0x00000008ff08723e */ /* 0x000fc400000010ff */
[----:B------:R-:W-:Y:S01]  /*17600*/  F2FP.BF16.F32.PACK_AB R3, RZ, R3 ;  /* 0x00000003ff03723e */ /* 0x000fe200000010ff */
[----:B------:R-:W-:Y:S01]  /*17610*/  @P5 STG.E.U16 desc[UR40][R4.64+0x1f0], R10 ;  /* 0x0001f00a04005986 */ /* 0x000fe2000c101528 */
[----:B0-----:R-:W-:Y:S01]  /*17620*/  PRMT R12, R8, 0x7610, R12 ;  /* 0x00007610080c7816 */ /* 0x001fe2000000000c */
[----:B------:R-:W-:Y:S01]  /*17630*/  @P4 IMAD.MOV.U32 R8, RZ, RZ, R6 ;  /* 0x000000ffff084224 */ /* 0x000fe200078e0006 */
[----:B------:R-:W-:Y:S01]  /*17640*/  PRMT R11, R3, 0x7610, R11 ;  /* 0x00007610030b7816 */ /* 0x000fe2000000000b */
[----:B------:R0:W-:Y:S01]  /*17650*/  @P3 STG.E.U16 desc[UR40][R4.64+0x1f2], R9 ;  /* 0x0001f20904003986 */ /* 0x0001e2000c101528 */
[----:B------:R-:W-:Y:S02]  /*17660*/  USHF.L.U32 UR12, UR8, 0x8, URZ ;  /* 0x00000008080c7899 */ /* 0x000fe4000800063f */
[----:B------:R-:W-:Y:S01]  /*17670*/  USHF.L.U64.HI UR11, UR8, 0x8, UR9 ;  /* 0x00000008080b7899 */ /* 0x000fe20008010209 */
[----:B0-----:R-:W-:-:S03]  /*17680*/  @P4 IMAD.MOV.U32 R9, RZ, RZ, R7 ;  /* 0x000000ffff094224 */ /* 0x001fc600078e0007 */
[----:B------:R-:W-:Y:S02]  /*17690*/  MOV R3, UR12 ;  /* 0x0000000c00037c02 */ /* 0x000fe40008000f00 */
[----:B------:R0:W-:Y:S01]  /*176a0*/  @P4 STG.E.U16 desc[UR40][R8.64+0x1f0], R11 ;  /* 0x0001f00b08004986 */ /* 0x0001e2000c101528 */
[C---:B------:R-:W-:Y:S02]  /*176b0*/  ISETP.GT.AND P3, PT, R0.reuse, RZ, P1 ;  /* 0x000000ff0000720c */ /* 0x040fe40000f64270 */
[----:B------:R-:W-:Y:S01]  /*176c0*/  ISETP.GT.AND P4, PT, R0, 0x1, P1 ;  /* 0x000000010000780c */ /* 0x000fe20000f84270 */
[-C--:B------:R-:W-:Y:S01]  /*176d0*/  FMUL R24, R24, R2.reuse ;  /* 0x0000000218187220 */ /* 0x080fe20000400000 */
[----:B------:R-:W-:Y:S01]  /*176e0*/  FMUL R25, R25, R2 ;  /* 0x0000000219197220 */ /* 0x000fe20000400000 */
[----:B0-----:R-:W-:Y:S02]  /*176f0*/  @P2 IMAD.MOV.U32 R8, RZ, RZ, R6 ;  /* 0x000000ffff082224 */ /* 0x001fe400078e0006 */
[----:B------:R-:W-:-:S02]  /*17700*/  @P2 IMAD.MOV.U32 R9, RZ, RZ, R7 ;  /* 0x000000ffff092224 */ /* 0x000fc400078e0007 */
[----:B------:R-:W-:-:S03]  /*17710*/  IMAD.U32 R7, RZ, RZ, UR11 ;  /* 0x0000000bff077e24 */ /* 0x000fc6000f8e00ff */
[----:B------:R0:W-:Y:S01]  /*17720*/  @P2 STG.E.U16 desc[UR40][R8.64+0x1f2], R12 ;  /* 0x0001f20c08002986 */ /* 0x0001e2000c101528 */
[C---:B------:R-:W-:Y:S02]  /*17730*/  IADD3 R6, P2, P6, R4.reuse, UR5, R3 ;  /* 0x0000000504067c10 */ /* 0x040fe4000fe5e003 */
[----:B------:R-:W-:Y:S02]  /*17740*/  IADD3 R4, P5, R4, UR12, RZ ;  /* 0x0000000c04047c10 */ /* 0x000fe4000ffbe0ff */
[C---:B------:R-:W-:Y:S02]  /*17750*/  IADD3.X R7, R5.reuse, UR4, R7, P2, P6 ;  /* 0x0000000405077c10 */ /* 0x040fe400097ec407 */
[----:B------:R-:W-:Y:S02]  /*17760*/  F2FP.BF16.F32.PACK_AB R24, RZ, R24 ;  /* 0x00000018ff18723e */ /* 0x000fe400000010ff */
[----:B------:R-:W-:Y:S02]  /*17770*/  IADD3.X R5, R5, UR11, RZ, P5, !PT ;  /* 0x0000000b05057c10 */ /* 0x000fe4000affe4ff */
[----:B------:R-:W-:-:S02]  /*17780*/  F2FP.BF16.F32.PACK_AB R25, RZ, R25 ;  /* 0x00000019ff19723e */ /* 0x000fc400000010ff */
[C---:B------:R-:W-:Y:S01]  /*17790*/  ISETP.GT.AND P2, PT, R0.reuse, RZ, P0 ;  /* 0x000000ff0000720c */ /* 0x040fe20000744270 */
[----:B------:R-:W-:Y:S01]  /*177a0*/  @P3 STG.E.U16 desc[UR40][R4.64], R24 ;  /* 0x0000001804003986 */ /* 0x000fe2000c101528 */
[----:B------:R-:W-:Y:S01]  /*177b0*/  ISETP.GT.AND P3, PT, R0, 0x1, P0 ;  /* 0x000000010000780c */ /* 0x000fe20000764270 */
[-C--:B------:R-:W-:Y:S02]  /*177c0*/  FMUL R26, R26, R2.reuse ;  /* 0x000000021a1a7220 */ /* 0x080fe40000400000 */
[----:B------:R-:W-:Y:S01]  /*177d0*/  @P4 STG.E.U16 desc[UR40][R4.64+0x2], R25 ;  /* 0x0000021904004986 */ /* 0x000fe2000c101528 */
[----:B------:R-:W-:Y:S01]  /*177e0*/  ISETP.GT.AND P4, PT, R0, 0x8, P1 ;  /* 0x000000080000780c */ /* 0x000fe20000f84270 */
[-C--:B------:R-:W-:Y:S01]  /*177f0*/  FMUL R27, R27, R2.reuse ;  /* 0x000000021b1b7220 */ /* 0x080fe20000400000 */
[----:B0-----:R-:W-:Y:S01]  /*17800*/  IADD3 R8, P5, R4, UR5, RZ ;  /* 0x0000000504087c10 */ /* 0x001fe2000ffbe0ff */
[----:B------:R-:W-:Y:S01]  /*17810*/  FMUL R28, R28, R2 ;  /* 0x000000021c1c7220 */ /* 0x000fe20000400000 */
[----:B------:R-:W-:-:S02]  /*17820*/  F2FP.BF16.F32.PACK_AB R26, RZ, R26 ;  /* 0x0000001aff1a723e */ /* 0x000fc400000010ff */
[----:B------:R-:W-:Y:S02]  /*17830*/  IADD3.X R9, R5, UR4, RZ, P5, !PT ;  /* 0x0000000405097c10 */ /* 0x000fe4000affe4ff */
[----:B------:R-:W-:Y:S02]  /*17840*/  F2FP.BF16.F32.PACK_AB R27, RZ, R27 ;  /* 0x0000001bff1b723e */ /* 0x000fe400000010ff */
[----:B------:R-:W-:Y:S01]  /*17850*/  F2FP.BF16.F32.PACK_AB R28, RZ, R28 ;  /* 0x0000001cff1c723e */ /* 0x000fe200000010ff */
[----:B------:R-:W-:Y:S01]  /*17860*/  @P2 STG.E.U16 desc[UR40][R8.64], R26 ;  /* 0x0000001a08002986 */ /* 0x000fe2000c101528 */
[C---:B------:R-:W-:Y:S02]  /*17870*/  ISETP.GT.AND P5, PT, R0.reuse, 0x9, P1 ;  /* 0x000000090000780c */ /* 0x040fe40000fa4270 */
[C---:B------:R-:W-:Y:S01]  /*17880*/  ISETP.GT.AND P2, PT, R0.reuse, 0x8, P0 ;  /* 0x000000080000780c */ /* 0x040fe20000744270 */
[----:B------:R-:W-:Y:S01]  /*17890*/  @P3 STG.E.U16 desc[UR40][R8.64+0x2], R27 ;  /* 0x0000021b08003986 */ /* 0x000fe2000c101528 */
[-C--:B------:R-:W-:Y:S01]  /*178a0*/  FMUL R29, R29, R2.reuse ;  /* 0x000000021d1d7220 */ /* 0x080fe20000400000 */
[----:B------:R-:W-:Y:S01]  /*178b0*/  ISETP.GT.AND P3, PT, R0, 0x9, P0 ;  /* 0x000000090000780c */ /* 0x000fe20000764270 */
[-C--:B------:R-:W-:Y:S01]  /*178c0*/  FMUL R30, R30, R2.reuse ;  /* 0x000000021e1e7220 */ /* 0x080fe20000400000 */
[----:B------:R-:W-:Y:S01]  /*178d0*/  @P4 STG.E.U16 desc[UR40][R4.64+0x10], R28 ;  /* 0x0000101c04004986 */ /* 0x000fe2000c101528 */
[----:B------:R-:W-:Y:S01]  /*178e0*/  ISETP.GT.AND P4, PT, R0, 0x10, P1 ;  /* 0x000000100000780c */ /* 0x000fe20000f84270 */
[-C--:B------:R-:W-:Y:S01]  /*178f0*/  FMUL R31, R31, R2.reuse ;  /* 0x000000021f1f7220 */ /* 0x080fe20000400000 */
[----:B------:R-:W-:Y:S01]  /*17900*/  IADD3 R10, P6, R4, UR5, RZ ;  /* 0x00000005040a7c10 */ /* 0x000fe2000ffde0ff */
[----:B------:R-:W-:Y:S01]  /*17910*/  FMUL R32, R32, R2 ;  /* 0x0000000220207220 */ /* 0x000fe20000400000 */
[----:B------:R-:W-:-:S02]  /*17920*/  F2FP.BF16.F32.PACK_AB R29, RZ, R29 ;  /* 0x0000001dff1d723e */ /* 0x000fc400000010ff */
[----:B------:R-:W-:Y:S02]  /*17930*/  F2FP.BF16.F32.PACK_AB R30, RZ, R30 ;  /* 0x0000001eff1e723e */ /* 0x000fe400000010ff */
[----:B------:R-:W-:Y:S02]  /*17940*/  IADD3.X R11, R5, UR4, RZ, P6, !PT ;  /* 0x00000004050b7c10 */ /* 0x000fe4000b7fe4ff */
[----:B------:R-:W-:Y:S01]  /*17950*/  F2FP.BF16.F32.PACK_AB R31, RZ, R31 ;  /* 0x0000001fff1f723e */ /* 0x000fe200000010ff */
[----:B------:R-:W-:Y:S01]  /*17960*/  @P5 STG.E.U16 desc[UR40][R4.64+0x12], R29 ;  /* 0x0000121d04005986 */ /* 0x000fe2000c101528 */
[----:B------:R-:W-:Y:S02]  /*17970*/  F2FP.BF16.F32.PACK_AB R32, RZ, R32 ;  /* 0x00000020ff20723e */ /* 0x000fe400000010ff */
[C---:B------:R-:W-:Y:S01]  /*17980*/  ISETP.GT.AND P5, PT, R0.reuse, 0x11, P1 ;  /* 0x000000110000780c */ /* 0x040fe20000fa4270 */
[----:B------:R-:W-:Y:S01]  /*17990*/  @P2 STG.E.U16 desc[UR40][R10.64+0x10], R30 ;  /* 0x0000101e0a002986 */ /* 0x000fe2000c101528 */
[----:B------:R-:W-:Y:S01]  /*179a0*/  ISETP.GT.AND P2, PT, R0, 0x10, P0 ;  /* 0x000000100000780c */ /* 0x000fe20000744270 */
[----:B------:R-:W-:-:S02]  /*179b0*/  FMUL R33, R33, R2 ;  /* 0x0000000221217220 */ /* 0x000fc40000400000 */
[----:B------:R-:W-:Y:S01]  /*179c0*/  @P3 STG.E.U16 desc[UR40][R6.64+0x12], R31 ;  /* 0x0000121f06003986 */ /* 0x000fe2000c101528 */
[----:B------:R-:W-:Y:S01]  /*179d0*/  ISETP.GT.AND P3, PT, R0, 0x11, P0 ;  /* 0x000000110000780c */ /* 0x000fe20000764270 */
[-C--:B------:R-:W-:Y:S02]  /*179e0*/  FMUL R34, R34, R2.reuse ;  /* 0x0000000222227220 */ /* 0x080fe40000400000 */
[----:B------:R-:W-:Y:S01]  /*179f0*/  @P4 STG.E.U16 desc[UR40][R4.64+0x20], R32 ;  /* 0x0000202004004986 */ /* 0x000fe2000c101528 */
[----:B------:R-:W-:Y:S01]  /*17a00*/  ISETP.GT.AND P4, PT, R0, 0x18, P1 ;  /* 0x000000180000780c */ /* 0x000fe20000f84270 */
[-C--:B------:R-:W-:Y:S01]  /*17a10*/  FMUL R35, R35, R2.reuse ;  /* 0x0000000223237220 */ /* 0x080fe20000400000 */
[----:B------:R-:W-:Y:S01]  /*17a20*/  FMUL R36, R36, R2 ;  /* 0x0000000224247220 */ /* 0x000fe20000400000 */
[----:B------:R-:W-:Y:S02]  /*17a30*/  F2FP.BF16.F32.PACK_AB R33, RZ, R33 ;  /* 0x00000021ff21723e */ /* 0x000fe400000010ff */
[----:B------:R-:W-:-:S02]  /*17a40*/  F2FP.BF16.F32.PACK_AB R34, RZ, R34 ;  /* 0x00000022ff22723e */ /* 0x000fc400000010ff */
[----:B------:R-:W-:Y:S01]  /*17a50*/  F2FP.BF16.F32.PACK_AB R35, RZ, R35 ;  /* 0x00000023ff23723e */ /* 0x000fe200000010ff */
[----:B------:R-:W-:Y:S01]  /*17a60*/  @P5 STG.E.U16 desc[UR40][R4.64+0x22], R33 ;  /* 0x0000222104005986 */ /* 0x000fe2000c101528 */
[----:B------:R-:W-:Y:S02]  /*17a70*/  F2FP.BF16.F32.PACK_AB R36, RZ, R36 ;  /* 0x00000024ff24723e */ /* 0x000fe400000010ff */
[C---:B------:R-:W-:Y:S01]  /*17a80*/  ISETP.GT.AND P5, PT, R0.reuse, 0x19, P1 ;  /* 0x000000190000780c */ /* 0x040fe20000fa4270 */
[----:B------:R-:W-:Y:S01]  /*17a90*/  @P2 STG.E.U16 desc[UR40][R6.64+0x20], R34 ;  /* 0x0000202206002986 */ /* 0x000fe2000c101528 */
[C---:B------:R-:W-:Y:S01]  /*17aa0*/  ISETP.GT.AND P2, PT, R0.reuse, 0x18, P0 ;  /* 0x000000180000780c */ /* 0x040fe20000744270 */
[-C--:B------:R-:W-:Y:S02]  /*17ab0*/  FMUL R37, R37, R2.reuse ;  /* 0x0000000225257220 */ /* 0x080fe40000400000 */
[----:B------:R-:W-:Y:S01]  /*17ac0*/  @P3 STG.E.U16 desc[UR40][R6.64+0x22], R35 ;  /* 0x0000222306003986 */ /* 0x000fe2000c101528 */
[----:B------:R-:W-:Y:S01]  /*17ad0*/  ISETP.GT.AND P3, PT, R0, 0x19, P0 ;  /* 0x000000190000780c */ /* 0x000fe20000764270 */
[----:B------:R-:W-:-:S02]  /*17ae0*/  FMUL R38, R38, R2 ;  /* 0x0000000226267220 */ /* 0x000fc40000400000 */
[----:B------:R-:W-:Y:S01]  /*17af0*/  @P4 STG.E.U16 desc[UR40][R4.64+0x30], R36 ;  /* 0x0000302404004986 */ /* 0x000fe2000c101528 */
[----:B------:R-:W-:Y:S01]  /*17b00*/  ISETP.GT.AND P4, PT, R0, 0x20, P1 ;  /* 0x000000200000780c */ /* 0x000fe20000f84270 */
[-C--:B------:R-:W-:Y:S01]  /*17b10*/  FMUL R39, R39, R2.reuse ;  /* 0x0000000227277220 */ /* 0x080fe20000400000 */
[----:B------:R-:W-:Y:S01]  /*17b20*/  FMUL R40, R40, R2 ;  /* 0x0000000228287220 */ /* 0x000fe20000400000 */
[----:B------:R-:W-:Y:S02]  /*17b30*/  F2FP.BF16.F32.PACK_AB R37, RZ, R37 ;  /* 0x00000025ff25723e */ /* 0x000fe400000010ff */
[----:B------:R-:W-:Y:S02]  /*17b40*/  F2FP.BF16.F32.PACK_AB R38, RZ, R38 ;  /* 0x00000026ff26723e */ /* 0x000fe400000010ff */
[----:B------:R-:W-:Y:S01]  /*17b50*/  F2FP.BF16.F32.PACK_AB R39, RZ, R39 ;  /* 0x00000027ff27723e */ /* 0x000fe200000010ff */
[----:B------:R-:W-:Y:S01]  /*17b60*/  @P5 STG.E.U16 desc[UR40][R4.64+0x32], R37 ;  /* 0x0000322504005986 */ /* 0x000fe2000c101528 */
[----:B------:R-:W-:-:S02]  /*17b70*/  F2FP.BF16.F32.PACK_AB R40, RZ, R40 ;  /* 0x00000028ff28723e */ /* 0x000fc400000010ff */
[C---:B------:R-:W-:Y:S01]  /*17b80*/  ISETP.GT.AND P5, PT, R0.reuse, 0x21, P1 ;  /* 0x000000210000780c */ /* 0x040fe20000fa4270 */
[----:B------:R-:W-:Y:S01]  /*17b90*/  @P2 STG.E.U16 desc[UR40][R6.64+0x30], R38 ;  /* 0x0000302606002986 */ /* 0x000fe2000c101528 */
[C---:B------:R-:W-:Y:S01]  /*17ba0*/  ISETP.GT.AND P2, PT, R0.reuse, 0x20, P0 ;  /* 0x000000200000780c */ /* 0x040fe20000744270 */
[-C--:B------:R-:W-:Y:S02]  /*17bb0*/  FMUL R41, R41, R2.reuse ;  /* 0x0000000229297220 */ /* 0x080fe40000400000 */
[----:B------:R-:W-:Y:S01]  /*17bc0*/  @P3 STG.E.U16 desc[UR40][R6.64+0x32], R39 ;  /* 0x0000322706003986 */ /* 0x000fe2000c101528 */
[----:B------:R-:W-:Y:S01]  /*17bd0*/  ISETP.GT.AND P3, PT, R0, 0x21, P0 ;  /* 0x000000210000780c */ /* 0x000fe20000764270 */
[-C--:B------:R-:W-:Y:S02]  /*17be0*/  FMUL R42, R42, R2.reuse ;  /* 0x000000022a2a7220 */ /* 0x080fe40000400000 */
[----:B------:R-:W-:Y:S01]  /*17bf0*/  @P4 STG.E.U16 desc[UR40][R4.64+0x40], R40 ;  /* 0x0000402804004986 */ /* 0x000fe2000c101528 */
[----:B------:R-:W-:Y:S01]  /*17c00*/  ISETP.GT.AND P4, PT, R0, 0x28, P1 ;  /* 0x000000280000780c */ /* 0x000fe20000f84270 */
[-C--:B------:R-:W-:Y:S01]  /*17c10*/  FMUL R43, R43, R2.reuse ;  /* 0x000000022b2b7220 */ /* 0x080fe20000400000 */
[----:B------:R-:W-:Y:S01]  /*17c20*/  FMUL R44, R44, R2 ;  /* 0x000000022c2c7220 */ /* 0x000fe20000400000 */
[----:B------:R-:W-:-:S02]  /*17c30*/  F2FP.BF16.F32.PACK_AB R41, RZ, R41 ;  /* 0x00000029ff29723e */ /* 0x000fc400000010ff */
[----:B------:R-:W-:Y:S02]  /*17c40*/  F2FP.BF16.F32.PACK_AB R42, RZ, R42 ;  /* 0x0000002aff2a723e */ /* 0x000fe400000010ff */
        /* <DEDUP_REMOVED lines=357> */
[----:B------:R-:W-:Y:S01]  /*192a0*/  ISETP.GT.AND P2, PT, R0, 0xd8, P0 ;  /* 0x000000d80000780c */ /* 0x000fe20000744270 */
[-C--:B------:R-:W-:Y:S02]  /*192b0*/  FMUL R133, R133, R2.reuse ;  /* 0x0000000285857220 */ /* 0x080fe40000400000 */
[----:B------:R-:W-:Y:S01]  /*192c0*/  @P3 STG.E.U16 desc[UR40][R6.64+0x1a2], R131 ;  /* 0x0001a28306003986 */ /* 0x000fe2000c101528 */
[----:B------:R-:W-:-:S03]  /*192d0*/  FMUL R134, R134, R2 ;  /* 0x0000000286867220 */ /* 0x000fc60000400000 */
[----:B------:R-:W-:Y:S01]  /*192e0*/  @P4 STG.E.U16 desc[UR40][R4.64+0x1b0], R132 ;  /* 0x0001b08404004986 */ /* 0x000fe2000c101528 */
[C---:B------:R-:W-:Y:S01]  /*192f0*/  ISETP.GT.AND P4, PT, R0.reuse, 0xd9, P0 ;  /* 0x000000d90000780c */ /* 0x040fe20000784270 */
[----:B------:R-:W-:Y:S01]  /*19300*/  FMUL R135, R135, R2 ;  /* 0x0000000287877220 */ /* 0x000fe20000400000 */
[----:B------:R-:W-:Y:S02]  /*19310*/  F2FP.BF16.F32.PACK_AB R133, RZ, R133 ;  /* 0x00000085ff85723e */ /* 0x000fe400000010ff */
[----:B------:R-:W-:Y:S02]  /*19320*/  F2FP.BF16.F32.PACK_AB R134, RZ, R134 ;  /* 0x00000086ff86723e */ /* 0x000fe400000010ff */
[----:B------:R-:W-:Y:S01]  /*19330*/  F2FP.BF16.F32.PACK_AB R135, RZ, R135 ;  /* 0x00000087ff87723e */ /* 0x000fe200000010ff */
[----:B------:R-:W-:Y:S01]  /*19340*/  @P5 STG.E.U16 desc[UR40][R4.64+0x1b2], R133 ;  /* 0x0001b28504005986 */ /* 0x000fe2000c101528 */
[----:B------:R-:W-:-:S03]  /*19350*/  ISETP.GT.AND P5, PT, R0, 0xe0, P1 ;  /* 0x000000e00000780c */ /* 0x000fc60000fa4270 */
[----:B------:R-:W-:Y:S01]  /*19360*/  @P2 STG.E.U16 desc[UR40][R6.64+0x1b0], R134 ;  /* 0x0001b08606002986 */ /* 0x000fe2000c101528 */
[----:B------:R-:W-:Y:S01]  /*19370*/  ISETP.GT.AND P2, PT, R0, 0xe1, P1 ;  /* 0x000000e10000780c */ /* 0x000fe20000f44270 */
[-C--:B------:R-:W-:Y:S01]  /*19380*/  FMUL R136, R136, R2.reuse ;  /* 0x0000000288887220 */ /* 0x080fe20000400000 */
[C---:B------:R-:W-:Y:S01]  /*19390*/  ISETP.GT.AND P3, PT, R0.reuse, 0xe0, P0 ;  /* 0x000000e00000780c */ /* 0x040fe20000764270 */
[----:B------:R-:W-:Y:S01]  /*193a0*/  @P4 STG.E.U16 desc[UR40][R6.64+0x1b2], R135 ;  /* 0x0001b28706004986 */ /* 0x000fe2000c101528 */
[-C--:B------:R-:W-:Y:S01]  /*193b0*/  FMUL R137, R137, R2.reuse ;  /* 0x0000000289897220 */ /* 0x080fe20000400000 */
[----:B------:R-:W-:Y:S01]  /*193c0*/  ISETP.GT.AND P4, PT, R0, 0xe1, P0 ;  /* 0x000000e10000780c */ /* 0x000fe20000784270 */
[-C--:B------:R-:W-:Y:S01]  /*193d0*/  FMUL R138, R138, R2.reuse ;  /* 0x000000028a8a7220 */ /* 0x080fe20000400000 */
[----:B------:R-:W-:Y:S01]  /*193e0*/  FMUL R139, R139, R2 ;  /* 0x000000028b8b7220 */ /* 0x000fe20000400000 */
[----:B------:R-:W-:Y:S02]  /*193f0*/  F2FP.BF16.F32.PACK_AB R136, RZ, R136 ;  /* 0x00000088ff88723e */ /* 0x000fe400000010ff */
[----:B------:R-:W-:-:S02]  /*19400*/  F2FP.BF16.F32.PACK_AB R137, RZ, R137 ;  /* 0x00000089ff89723e */ /* 0x000fc400000010ff */
[----:B------:R-:W-:Y:S02]  /*19410*/  F2FP.BF16.F32.PACK_AB R138, RZ, R138 ;  /* 0x0000008aff8a723e */ /* 0x000fe400000010ff */
[----:B------:R-:W-:Y:S01]  /*19420*/  F2FP.BF16.F32.PACK_AB R139, RZ, R139 ;  /* 0x0000008bff8b723e */ /* 0x000fe200000010ff */
[----:B------:R-:W-:Y:S01]  /*19430*/  @P5 STG.E.U16 desc[UR40][R4.64+0x1c0], R136 ;  /* 0x0001c08804005986 */ /* 0x000fe2000c101528 */
[----:B------:R-:W-:-:S03]  /*19440*/  ISETP.GT.AND P5, PT, R0, 0xe9, P1 ;  /* 0x000000e90000780c */ /* 0x000fc60000fa4270 */
[----:B------:R-:W-:Y:S01]  /*19450*/  @P2 STG.E.U16 desc[UR40][R4.64+0x1c2], R137 ;  /* 0x0001c28904002986 */ /* 0x000fe2000c101528 */
[C---:B------:R-:W-:Y:S02]  /*19460*/  ISETP.GT.AND P2, PT, R0.reuse, 0xe8, P1 ;  /* 0x000000e80000780c */ /* 0x040fe40000f44270 */
[C---:B------:R-:W-:Y:S01]  /*19470*/  ISETP.GT.AND P6, PT, R0.reuse, 0xe8, P0 ;  /* 0x000000e80000780c */ /* 0x040fe200007c4270 */
[----:B------:R-:W-:Y:S01]  /*19480*/  @P3 STG.E.U16 desc[UR40][R6.64+0x1c0], R138 ;  /* 0x0001c08a06003986 */ /* 0x000fe2000c101528 */
[----:B------:R-:W-:Y:S01]  /*19490*/  ISETP.GT.AND P3, PT, R0, 0xe9, P0 ;  /* 0x000000e90000780c */ /* 0x000fe20000764270 */
[-C--:B------:R-:W-:Y:S01]  /*194a0*/  FMUL R140, R140, R2.reuse ;  /* 0x000000028c8c7220 */ /* 0x080fe20000400000 */
[-C--:B------:R-:W-:Y:S01]  /*194b0*/  FMUL R141, R141, R2.reuse ;  /* 0x000000028d8d7220 */ /* 0x080fe20000400000 */
[----:B------:R-:W-:Y:S01]  /*194c0*/  @P4 STG.E.U16 desc[UR40][R6.64+0x1c2], R139 ;  /* 0x0001c28b06004986 */ /* 0x000fe2000c101528 */
[----:B------:R-:W-:Y:S01]  /*194d0*/  ISETP.GT.AND P4, PT, R0, 0xf0, P1 ;  /* 0x000000f00000780c */ /* 0x000fe20000f84270 */
[-C--:B------:R-:W-:Y:S01]  /*194e0*/  FMUL R142, R142, R2.reuse ;  /* 0x000000028e8e7220 */ /* 0x080fe20000400000 */
[-C--:B------:R-:W-:Y:S01]  /*194f0*/  FMUL R143, R143, R2.reuse ;  /* 0x000000028f8f7220 */ /* 0x080fe20000400000 */
[----:B------:R-:W-:Y:S01]  /*19500*/  FMUL R144, R144, R2 ;  /* 0x0000000290907220 */ /* 0x000fe20000400000 */
[----:B------:R-:W-:-:S02]  /*19510*/  F2FP.BF16.F32.PACK_AB R140, RZ, R140 ;  /* 0x0000008cff8c723e */ /* 0x000fc400000010ff */
[----:B------:R-:W-:Y:S02]  /*19520*/  F2FP.BF16.F32.PACK_AB R141, RZ, R141 ;  /* 0x0000008dff8d723e */ /* 0x000fe400000010ff */
[----:B------:R-:W-:Y:S02]  /*19530*/  F2FP.BF16.F32.PACK_AB R142, RZ, R142 ;  /* 0x0000008eff8e723e */ /* 0x000fe400000010ff */
[----:B------:R-:W-:Y:S02]  /*19540*/  F2FP.BF16.F32.PACK_AB R143, RZ, R143 ;  /* 0x0000008fff8f723e */ /* 0x000fe400000010ff */
[----:B------:R-:W-:Y:S01]  /*19550*/  F2FP.BF16.F32.PACK_AB R144, RZ, R144 ;  /* 0x00000090ff90723e */ /* 0x000fe200000010ff */
[----:B------:R-:W-:Y:S01]  /*19560*/  @P2 STG.E.U16 desc[UR40][R4.64+0x1d0], R140 ;  /* 0x0001d08c04002986 */ /* 0x000fe2000c101528 */
[----:B------:R-:W-:-:S03]  /*19570*/  ISETP.GT.AND P2, PT, R0, 0xf1, P1 ;  /* 0x000000f10000780c */ /* 0x000fc60000f44270 */
[----:B------:R-:W-:Y:S01]  /*19580*/  @P5 STG.E.U16 desc[UR40][R4.64+0x1d2], R141 ;  /* 0x0001d28d04005986 */ /* 0x000fe2000c101528 */
[----:B------:R-:W-:-:S03]  /*19590*/  ISETP.GT.AND P5, PT, R0, 0xf0, P0 ;  /* 0x000000f00000780c */ /* 0x000fc600007a4270 */
[----:B------:R-:W-:Y:S01]  /*195a0*/  @P6 STG.E.U16 desc[UR40][R6.64+0x1d0], R142 ;  /* 0x0001d08e06006986 */ /* 0x000fe2000c101528 */
[----:B------:R-:W-:-:S03]  /*195b0*/  FMUL R145, R145, R2 ;  /* 0x0000000291917220 */ /* 0x000fc60000400000 */
[----:B------:R-:W-:Y:S01]  /*195c0*/  @P3 STG.E.U16 desc[UR40][R6.64+0x1d2], R143 ;  /* 0x0001d28f06003986 */ /* 0x000fe2000c101528 */
[----:B------:R-:W-:-:S03]  /*195d0*/  ISETP.GT.AND P3, PT, R0, 0xf8, P1 ;  /* 0x000000f80000780c */ /* 0x000fc60000f64270 */
[----:B------:R-:W-:Y:S01]  /*195e0*/  @P4 STG.E.U16 desc[UR40][R4.64+0x1e0], R144 ;  /* 0x0001e09004004986 */ /* 0x000fe2000c101528 */
[----:B------:R-:W-:Y:S01]  /*195f0*/  ISETP.GT.AND P4, PT, R0, 0xf1, P0 ;  /* 0x000000f10000780c */ /* 0x000fe20000784270 */
[-C--:B------:R-:W-:Y:S01]  /*19600*/  FMUL R146, R146, R2.reuse ;  /* 0x0000000292927220 */ /* 0x080fe20000400000 */
[C---:B------:R-:W-:Y:S01]  /*19610*/  ISETP.GT.AND P1, PT, R0.reuse, 0xf9, P1 ;  /* 0x000000f90000780c */ /* 0x040fe20000f24270 */
[-C--:B------:R-:W-:Y:S01]  /*19620*/  FMUL R147, R147, R2.reuse ;  /* 0x0000000293937220 */ /* 0x080fe20000400000 */
[----:B------:R-:W-:Y:S01]  /*19630*/  ISETP.GT.AND P6, PT, R0, 0xf8, P0 ;  /* 0x000000f80000780c */ /* 0x000fe200007c4270 */
[-C--:B------:R-:W-:Y:S01]  /*19640*/  FMUL R148, R148, R2.reuse ;  /* 0x0000000294947220 */ /* 0x080fe20000400000 */
[----:B------:R-:W-:Y:S01]  /*19650*/  FMUL R149, R149, R2 ;  /* 0x0000000295957220 */ /* 0x000fe20000400000 */
[----:B------:R-:W-:Y:S02]  /*19660*/  F2FP.BF16.F32.PACK_AB R145, RZ, R145 ;  /* 0x00000091ff91723e */ /* 0x000fe400000010ff */
[----:B------:R-:W-:-:S02]  /*19670*/  F2FP.BF16.F32.PACK_AB R146, RZ, R146 ;  /* 0x00000092ff92723e */ /* 0x000fc400000010ff */
[----:B------:R-:W-:Y:S02]  /*19680*/  ISETP.GT.AND P0, PT, R0, 0xf9, P0 ;  /* 0x000000f90000780c */ /* 0x000fe40000704270 */
[----:B------:R-:W-:Y:S01]  /*19690*/  F2FP.BF16.F32.PACK_AB R147, RZ, R147 ;  /* 0x00000093ff93723e */ /* 0x000fe200000010ff */
[----:B------:R-:W-:Y:S01]  /*196a0*/  FMUL R150, R150, R2 ;  /* 0x0000000296967220 */ /* 0x000fe20000400000 */
[----:B------:R-:W-:Y:S02]  /*196b0*/  F2FP.BF16.F32.PACK_AB R148, RZ, R148 ;  /* 0x00000094ff94723e */ /* 0x000fe400000010ff */
[----:B------:R-:W-:Y:S01]  /*196c0*/  F2FP.BF16.F32.PACK_AB R149, RZ, R149 ;  /* 0x00000095ff95723e */ /* 0x000fe200000010ff */
[----:B------:R-:W-:Y:S01]  /*196d0*/  FMUL R151, R151, R2 ;  /* 0x0000000297977220 */ /* 0x000fe20000400000 */
[----:B------:R-:W-:Y:S01]  /*196e0*/  @P2 STG.E.U16 desc[UR40][R4.64+0x1e2], R145 ;  /* 0x0001e29104002986 */ /* 0x000fe2000c101528 */
[----:B------:R-:W-:-:S03]  /*196f0*/  F2FP.BF16.F32.PACK_AB R150, RZ, R150 ;  /* 0x00000096ff96723e */ /* 0x000fc600000010ff */
[----:B------:R-:W-:Y:S01]  /*19700*/  @P5 STG.E.U16 desc[UR40][R6.64+0x1e0], R146 ;  /* 0x0001e09206005986 */ /* 0x000fe2000c101528 */
[----:B------:R-:W-:-:S03]  /*19710*/  F2FP.BF16.F32.PACK_AB R151, RZ, R151 ;  /* 0x00000097ff97723e */ /* 0x000fc600000010ff */
[----:B------:R-:W-:Y:S04]  /*19720*/  @P4 STG.E.U16 desc[UR40][R6.64+0x1e2], R147 ;  /* 0x0001e29306004986 */ /* 0x000fe8000c101528 */
[----:B------:R-:W-:Y:S04]  /*19730*/  @P3 STG.E.U16 desc[UR40][R4.64+0x1f0], R148 ;  /* 0x0001f09404003986 */ /* 0x000fe8000c101528 */
[----:B------:R0:W-:Y:S02]  /*19740*/  @P1 STG.E.U16 desc[UR40][R4.64+0x1f2], R149 ;  /* 0x0001f29504001986 */ /* 0x0001e4000c101528 */
[----:B0-----:R-:W-:Y:S01]  /*19750*/  @P6 MOV R4, R6 ;  /* 0x0000000600046202 */ /* 0x001fe20000000f00 */
[----:B------:R-:W-:-:S05]  /*19760*/  @P6 IMAD.MOV.U32 R5, RZ, RZ, R7 ;  /* 0x000000ffff056224 */ /* 0x000fca00078e0007 */
[----:B------:R0:W-:Y:S04]  /*19770*/  @P6 STG.E.U16 desc[UR40][R4.64+0x1f0], R150 ;  /* 0x0001f09604006986 */ /* 0x0001e8000c101528 */
[----:B------:R0:W-:Y:S02]  /*19780*/  @P0 STG.E.U16 desc[UR40][R6.64+0x1f2], R151 ;  /* 0x0001f29706000986 */ /* 0x0001e4000c101528 */
.L_x_536:
[----:B------:R-:W-:Y:S05]  /*19790*/  BSYNC B0 ;  /* 0x0000000000007941 */ /* 0x000fea0003800000 */
.L_x_28:
[----:B0-----:R-:W2:Y:S04]  /*197a0*/  LDL.LU R5, [R1+0x200] ;  /* 0x0002000001057983 */ /* 0x001ea80000300800 */
[----:B------:R-:W2:Y:S01]  /*197b0*/  LDL.LU R4, [R1+0x204] ;  /* 0x0002040001047983 */ /* 0x000ea20000300800 */
[----:B------:R-:W-:Y:S01]  /*197c0*/  ULDC UR4, c[0x0][0xc] ;  /* 0x0000030000047ab9 */ /* 0x000fe20000000800 */
[----:B------:R-:W-:Y:S01]  /*197d0*/  ULDC UR5, c[0x0][0x10] ;  /* 0x0000040000057ab9 */ /* 0x000fe20000000800 */
[----:B-----5:R-:W2:Y:S01]  /*197e0*/  LDC R3, c[0x0][0x14] ;  /* 0x00000500ff037b82 */ /* 0x020ea20000000800 */
[----:B------:R-:W-:Y:S01]  /*197f0*/  UIMAD.WIDE.U32 UR4, UR4, UR5, URZ ;  /* 0x00000005040472a5 */ /* 0x000fe2000f8e003f */
[----:B----4-:R-:W-:Y:S01]  /*19800*/  PRMT R0, RZ, 0x7610, R0 ;  /* 0x00007610ff007816 */ /* 0x010fe20000000000 */
[----:B------:R-:W-:Y:S01]  /*19810*/  UMOV UR43, 0xffffffff ;  /* 0xffffffff002b7882 */ /* 0x000fe20000000000 */
[----:B------:R-:W-:-:S03]  /*19820*/  UMOV UR44, 0xffffffff ;  /* 0xffffffff002c7882 */ /* 0x000fc60000000000 */
[----:B--2---:R-:W-:-:S04]  /*19830*/  IMAD.WIDE.U32 R4, R3, UR4, R4 ;  /* 0x0000000403047c25 */ /* 0x004fc8000f8e0004 */
[----:B------:R-:W-:Y:S01]  /*19840*/  IMAD R3, R3, UR5, RZ ;  /* 0x0000000503037c24 */ /* 0x000fe2000f8e02ff */
[----:B------:R-:W-:Y:S01]  /*19850*/  ULDC.64 UR4, c[0x0][0x650] ;  /* 0x0001940000047ab9 */ /* 0x000fe20000000a00 */
[----:B------:R-:W-:Y:S01]  /*19860*/  IMAD.MOV.U32 R7, RZ, RZ, R4 ;  /* 0x000000ffff077224 */ /* 0x000fe200078e0004 */
[----:B------:R-:W-:Y:S01]  /*19870*/  ISETP.GE.U32.AND P0, PT, R4, UR4, PT ;  /* 0x0000000404007c0c */ /* 0x000fe2000bf06070 */
[----:B------:R-:W-:-:S05]  /*19880*/  IMAD.IADD R6, R5, 0x1, R3 ;  /* 0x0000000105067824 */ /* 0x000fca00078e0203 */
[----:B------:R0:W-:Y:S01]  /*19890*/  STL [R1+0x200], R6 ;  /* 0x0002000601007387 */ /* 0x0001e20000100800 */
[----:B------:R-:W-:-:S03]  /*198a0*/  ISETP.GE.U32.AND.EX P0, PT, R6, UR5, PT, P0 ;  /* 0x0000000506007c0c */ /* 0x000fc6000bf06100 */
[----:B------:R0:W-:Y:S10]  /*198b0*/  STL [R1+0x204], R7 ;  /* 0x0002040701007387 */ /* 0x0001f40000100800 */
[----:B0-----:R-:W-:Y:S05]  /*198c0*/  @P0 BRA `(.L_x_537) ;  /* 0x0000000400880947 */ /* 0x001fea0003800000 */
[----:B------:R-:W0:Y:S01]  /*198d0*/  S2UR UR6, SR_CTAID.X ;  /* 0x00000000000679c3 */ /* 0x000e220000002500 */
[----:B------:R-:W-:Y:S01]  /*198e0*/  ULDC.64 UR12, c[0x0][0x628] ;  /* 0x00018a00000c7ab9 */ /* 0x000fe20000000a00 */
[----:B------:R-:W-:Y:S01]  /*198f0*/  ULDC UR4, c[0x0][0x150] ;  /* 0x0000540000047ab9 */ /* 0x000fe20000000800 */
[----:B------:R-:W-:Y:S01]  /*19900*/  ISETP.NE.U32.AND P0, PT, RZ, UR12, PT ;  /* 0x0000000cff007c0c */ /* 0x000fe2000bf05070 */
[----:B------:R-:W-:Y:S01]  /*19910*/  ULDC UR15, c[0x0][0x630] ;  /* 0x00018c00000f7ab9 */ /* 0x000fe20000000800 */
[C---:B------:R-:W-:Y:S01]  /*19920*/  R2UR UR16, R7.reuse ;  /* 0x00000000071072ca */ /* 0x040fe200000e0000 */
[----:B------:R-:W-:Y:S01]  /*19930*/  ULDC UR19, c[0x0][0x154] ;  /* 0x0000550000137ab9 */ /* 0x000fe20000000800 */
[----:B------:R-:W-:Y:S01]  /*19940*/  ISETP.NE.AND.EX P0, PT, RZ, UR13, PT, P0 ;  /* 0x0000000dff007c0c */ /* 0x000fe2000bf05300 */
[----:B------:R-:W2:Y:S01]  /*19950*/  S2UR UR18, SR_CTAID.Y ;  /* 0x00000000001279c3 */ /* 0x000ea20000002600 */
[----:B------:R-:W-:Y:S02]  /*19960*/  R2UR UR17, R6 ;  /* 0x00000000061172ca */ /* 0x000fe400000e0000 */
[----:B------:R-:W-:-:S02]  /*19970*/  R2UR UR10, R7 ;  /* 0x00000000070a72ca */ /* 0x000fc400000e0000 */
[----:B------:R-:W-:Y:S02]  /*19980*/  R2UR UR11, R6 ;  /* 0x00000000060b72ca */ /* 0x000fe400000e0000 */
[----:B0-----:R-:W-:-:S05]  /*19990*/  I2FP.F32.U32 R0, UR6 ;  /* 0x0000000600007c45 */ /* 0x001fca0008201000 */
[----:B------:R-:W-:-:S04]  /*199a0*/  FMUL R0, R0, UR4 ;  /* 0x0000000400007c20 */ /* 0x000fc80008400000 */
[----:B------:R0:W4:Y:S01]  /*199b0*/  F2I.U32.TRUNC.NTZ R3, R0 ;  /* 0x0000000000037305 */ /* 0x000122000020f000 */
[----:B--2---:R-:W-:Y:S05]  /*199c0*/  @!P0 BRA `(.L_x_538) ;  /* 0x0000000000308947 */ /* 0x004fea0003800000 */
        /* <DEDUP_REMOVED lines=12> */
.L_x_538:
[----:B------:R-:W-:Y:S01]  /*19a90*/  USHF.R.U64 UR44, UR10, UR15, UR11 ;  /* 0x0000000f0a2c7299 */ /* 0x000fe2000800120b */
[----:B0-----:R-:W-:Y:S01]  /*19aa0*/  I2FP.F32.U32 R0, UR18 ;  /* 0x0000001200007c45 */ /* 0x001fe20008201000 */
[----:B------:R-:W-:Y:S02]  /*19ab0*/  USHF.R.U32.HI UR4, URZ, UR15, UR11 ;  /* 0x0000000f3f047299 */ /* 0x000fe4000801160b */
        /* <DEDUP_REMOVED lines=8> */
[----:B------:R-:W-:Y:S01]  /*19b40*/  UIMAD.WIDE.U32 UR8, UR10, UR12, UR8 ;  /* 0x0000000c0a0872a5 */ /* 0x000fe2000f8e0008 */
[----:B----4-:R-:W-:Y:S01]  /*19b50*/  R2UR UR12, R3 ;  /* 0x00000000030c72ca */ /* 0x010fe200000e0000 */
[----:B------:R-:W-:Y:S01]  /*19b60*/  UIMAD UR10, UR10, UR13, UR4 ;  /* 0x0000000d0a0a72a4 */ /* 0x000fe2000f8e0204 */
[----:B------:R-:W-:Y:S01]  /*19b70*/  ULDC UR11, c[0x0][0x618] ;  /* 0x00018600000b7ab9 */ /* 0x000fe20000000800 */
[----:B------:R-:W-:Y:S02]  /*19b80*/  ULDC UR21, c[0x0][0x658] ;  /* 0x0001960000157ab9 */ /* 0x000fe40000000800 */
[----:B------:R-:W-:Y:S01]  /*19b90*/  UIADD3 UR9, UR9, UR10, URZ ;  /* 0x0000000a09097290 */ /* 0x000fe2000fffe03f */
[----:B------:R-:W-:Y:S01]  /*19ba0*/  UMOV UR15, 0xffffffff ;  /* 0xffffffff000f7882 */ /* 0x000fe20000000000 */
[----:B------:R-:W-:Y:S01]  /*19bb0*/  ULDC.64 UR4, c[0x0][0x640] ;  /* 0x0001900000047ab9 */ /* 0x000fe20000000a00 */
[----:B------:R-:W-:Y:S01]  /*19bc0*/  USHF.L.U32 UR15, UR15, UR21, URZ ;  /* 0x000000150f0f7299 */ /* 0x000fe2000800063f */
[----:B------:R-:W-:Y:S01]  /*19bd0*/  ISETP.NE.U32.AND P0, PT, RZ, UR4, PT ;  /* 0x00000004ff007c0c */ /* 0x000fe2000bf05070 */
[----:B------:R-:W-:-:S02]  /*19be0*/  USHF.R.U64 UR16, UR8, UR11, UR9 ;  /* 0x0000000b08107299 */ /* 0x000fc40008001209 */
[----:B------:R-:W-:Y:S01]  /*19bf0*/  USHF.R.U32.HI UR8, URZ, UR11, UR9 ;  /* 0x0000000b3f087299 */ /* 0x000fe20008011609 */
[----:B0-----:R-:W-:Y:S01]  /*19c00*/  R2UR UR14, R0 ;  /* 0x00000000000e72ca */ /* 0x001fe200000e0000 */
[----:B------:R-:W-:Y:S01]  /*19c10*/  ULDC UR17, c[0x0][0x608] ;  /* 0x0001820000117ab9 */ /* 0x000fe20000000800 */
[----:B------:R-:W-:Y:S01]  /*19c20*/  ULOP3.LUT UR42, URZ, UR15, URZ, 0x33, !UPT ;  /* 0x0000000f3f2a7292 */ /* 0x000fe2000f8e333f */
[----:B------:R-:W-:Y:S01]  /*19c30*/  ISETP.NE.AND.EX P0, PT, RZ, UR5, PT, P0 ;  /* 0x00000005ff007c0c */ /* 0x000fe2000bf05300 */
[----:B------:R-:W-:Y:S02]  /*19c40*/  USHF.R.U64 UR15, UR16, UR17, UR8 ;  /* 0x00000011100f7299 */ /* 0x000fe40008001208 */
[----:B------:R-:W-:Y:S02]  /*19c50*/  USHF.R.U32.HI UR8, URZ, UR17, UR8 ;  /* 0x000000113f087299 */ /* 0x000fe40008011608 */
[----:B------:R-:W-:Y:S02]  /*19c60*/  UIADD3 UR12, -UR12, URZ, URZ ;  /* 0x0000003f0c0c7290 */ /* 0x000fe4000fffe13f */
[----:B------:R-:W-:Y:S01]  /*19c70*/  USHF.R.U64 UR17, UR15, UR21, UR8 ;  /* 0x000000150f117299 */ /* 0x000fe20008001208 */
[----:B------:R-:W-:Y:S01]  /*19c80*/  UMOV UR19, 0x1 ;  /* 0x0000000100137882 */ /* 0x000fe20000000000 */
[----:B------:R-:W-:Y:S01]  /*19c90*/  ULDC UR13, c[0x0][0x144] ;  /* 0x00005100000d7ab9 */ /* 0x000fe20000000800 */
[----:B------:R-:W-:Y:S01]  /*19ca0*/  ULDC UR7, c[0x0][0x600] ;  /* 0x0001800000077ab9 */ /* 0x000fe20000000800 */
[----:B------:R-:W-:-:S02]  /*19cb0*/  USHF.L.U32 UR24, UR19, UR21, URZ ;  /* 0x0000001513187299 */ /* 0x000fc4000800063f */
[----:B------:R-:W-:Y:S02]  /*19cc0*/  USHF.R.U32.HI UR8, URZ, UR21, UR8 ;  /* 0x000000153f087299 */ /* 0x000fe40008011608 */
[----:B------:R-:W-:Y:S02]  /*19cd0*/  UIMAD UR21, UR13, UR12, UR6 ;  /* 0x0000000c0d1572a4 */ /* 0x000fe4000f8e0206 */
[----:B------:R-:W-:Y:S02]  /*19ce0*/  UIADD3 UR20, UR7, -0x1, URZ ;  /* 0xffffffff07147890 */ /* 0x000fe4000fffe03f */
[----:B------:R-:W-:Y:S01]  /*19cf0*/  UIADD3 UR19, -UR14, URZ, URZ ;  /* 0x0000003f0e137290 */ /* 0x000fe2000fffe13f */
        /* <DEDUP_REMOVED lines=17> */
.L_x_539:
[----:B------:R-:W-:Y:S01]  /*19e10*/  UISETP.NE.AND UP0, UPT, UR38, URZ, UPT ;  /* 0x0000003f2600728c */ /* 0x000fe2000bf05270 */
[----:B------:R-:W-:Y:S01]  /*19e20*/  MOV R0, 0x1 ;  /* 0x0000000100007802 */ /* 0x000fe20000000f00 */
[----:B------:R-:W-:Y:S02]  /*19e30*/  USHF.R.U64 UR4, UR6, UR22, UR8 ;  /* 0x0000001606047299 */ /* 0x000fe40008001208 */
[----:B------:R-:W-:Y:S02]  /*19e40*/  ULOP3.LUT UR42, UR15, UR42, URZ, 0xc0, !UPT ;  /* 0x0000002a0f2a7292 */ /* 0x000fe4000f8ec03f */
[----:B------:R-:W-:Y:S02]  /*19e50*/  UIADD3 UR5, -UR4, URZ, URZ ;  /* 0x0000003f04057290 */ /* 0x000fe4000fffe13f */
[----:B------:R-:W-:Y:S02]  /*19e60*/  UIMAD UR42, UR24, UR4, UR42 ;  /* 0x00000004182a72a4 */ /* 0x000fe4000f8e022a */
[----:B------:R-:W-:-:S02]  /*19e70*/  ULOP3.LUT UR16, UR16, UR20, URZ, 0xc0, !UPT ;  /* 0x0000001410107292 */ /* 0x000fc4000f8ec03f */
[----:B------:R-:W-:Y:S02]  /*19e80*/  @UP0 UIMAD UR21, UR25, UR19, UR18 ;  /* 0x00000013191502a4 */ /* 0x000fe4000f8e0212 */
[----:B------:R-:W-:-:S03]  /*19e90*/  UIMAD UR4, UR5, UR23, UR17 ;  /* 0x00000017050472a4 */ /* 0x000fc6000f8e0211 */
[----:B------:R-:W-:Y:S01]  /*19ea0*/  ULDC UR5, c[0x0][0x610] ;  /* 0x0001840000057ab9 */ /* 0x000fe20000000800 */
[----:B------:R-:W-:Y:S02]  /*19eb0*/  UIMAD UR4, UR4, UR7, UR16 ;  /* 0x00000007040472a4 */ /* 0x000fe4000f8e0210 */
[----:B------:R-:W-:-:S04]  /*19ec0*/  UIMAD UR42, UR42, UR5, UR21 ;  /* 0x000000052a2a72a4 */ /* 0x000fc8000f8e0215 */
[----:B------:R-:W-:Y:S02]  /*19ed0*/  USEL UR43, UR4, UR42, !UP0 ;  /* 0x0000002a042b7287 */ /* 0x000fe4000c000000 */
[----:B------:R-:W-:-:S12]  /*19ee0*/  USEL UR42, UR42, UR4, !UP0 ;  /* 0x000000042a2a7287 */ /* 0x000fd8000c000000 */
.L_x_537:
[----:B------:R-:W-:-:S13]  /*19ef0*/  LOP3.LUT P0, RZ, R0, 0xff, RZ, 0xc0, !PT ;  /* 0x000000ff00ff7812 */ /* 0x000fda000780c0ff */
[----:B------:R-:W-:Y:S05]  /*19f00*/  @P0 BRA `(.L_x_540) ;  /* 0xfffffe7000780947 */ /* 0x000fea000383ffff */
[----:B------:R-:W-:Y:S05]  /*19f10*/  EXIT ;  /* 0x000000000000794d */ /* 0x000fea0003800000 */
.L_x_3:
[----:B------:R-:W2:Y:S01]  /*19f20*/  LDL R5, [R1+0x204] ;  /* 0x0002040001057983 */ /* 0x000ea20000100800 */
[----:B------:R-:W-:-:S03]  /*19f30*/  ULDC.64 UR8, c[0x0][0x650] ;  /* 0x0001940000087ab9 */ /* 0x000fc60000000a00 */
[----:B------:R-:W3:Y:S01]  /*19f40*/  LDL R4, [R1+0x200] ;  /* 0x0002000001047983 */ /* 0x000ee20000100800 */
[----:B------:R-:W-:Y:S01]  /*19f50*/  PRMT R0, RZ, 0x7610, R0 ;  /* 0x00007610ff007816 */ /* 0x000fe20000000000 */
[----:B------:R-:W-:Y:S02]  /*19f60*/  IMAD.MOV.U32 R3, RZ, RZ, -0x1 ;  /* 0xffffffffff037424 */ /* 0x000fe400078e00ff */
[----:B------:R-:W-:Y:S02]  /*19f70*/  IMAD.MOV.U32 R2, RZ, RZ, -0x1 ;  /* 0xffffffffff027424 */ /* 0x000fe400078e00ff */
[----:B------:R-:W-:Y:S01]  /*19f80*/  IMAD.MOV.U32 R9, RZ, RZ, -0x1 ;  /* 0xffffffffff097424 */ /* 0x000fe200078e00ff */
[----:B--2---:R-:W-:-:S04]  /*19f90*/  ISETP.GE.U32.AND P0, PT, R5, UR8, PT ;  /* 0x0000000805007c0c */ /* 0x004fc8000bf06070 */
[----:B---3--:R-:W-:-:S13]  /*19fa0*/  ISETP.GE.U32.AND.EX P0, PT, R4, UR9, PT, P0 ;  /* 0x0000000904007c0c */ /* 0x008fda000bf06100 */
[----:B------:R-:W-:Y:S05]  /*19fb0*/  @P0 BRA `(.L_x_541) ;  /* 0x00000004008c0947 */ /* 0x000fea0003800000 */
[----:B------:R-:W-:Y:S01]  /*19fc0*/  I2FP.F32.U32 R0, UR4 ;  /* 0x0000000400007c45 */ /* 0x000fe20008201000 */
[----:B0-----:R-:W-:Y:S01]  /*19fd0*/  ULDC.64 UR16, c[0x0][0x628] ;  /* 0x00018a0000107ab9 */ /* 0x001fe20000000a00 */
        /* <DEDUP_REMOVED lines=24> */
.L_x_542:
        /* <DEDUP_REMOVED lines=24> */
[----:B------:R-:W-:Y:S01]  /*1a2e0*/  UMOV UR19, 0x1 ;  /* 0x0000000100137882 */ /* 0x000fe20000000000 */
[----:B------:R-:W-:Y:S01]  /*1a2f0*/  ULDC UR20, c[0x0][0x608] ;  /* 0x0001820000147ab9 */ /* 0x000fe20000000800 */
[----:B------:R-:W-:Y:S01]  /*1a300*/  USHF.L.U32 UR26, UR19, UR23, URZ ;  /* 0x00000017131a7299 */ /* 0x000fe2000800063f */
[----:B------:R-:W-:Y:S01]  /*1a310*/  ISETP.NE.AND.EX P0, PT, RZ, UR9, PT, P0 ;  /* 0x00000009ff007c0c */ /* 0x000fe2000bf05300 */
[----:B------:R-:W-:Y:S02]  /*1a320*/  USHF.R.U64 UR19, UR18, UR20, UR11 ;  /* 0x0000001412137299 */ /* 0x000fe4000800120b */
[----:B------:R-:W-:Y:S02]  /*1a330*/  USHF.R.U32.HI UR11, URZ, UR20, UR11 ;  /* 0x000000143f0b7299 */ /* 0x000fe4000801160b */
[----:B------:R-:W-:-:S02]  /*1a340*/  UIADD3 UR15, -UR15, URZ, URZ ;  /* 0x0000003f0f0f7290 */ /* 0x000fc4000fffe13f */
[----:B------:R-:W-:Y:S01]  /*1a350*/  USHF.R.U64 UR20, UR19, UR23, UR11 ;  /* 0x0000001713147299 */ /* 0x000fe2000800120b */
[----:B------:R-:W-:Y:S01]  /*1a360*/  ULDC UR16, c[0x0][0x144] ;  /* 0x0000510000107ab9 */ /* 0x000fe20000000800 */
[----:B------:R-:W-:Y:S01]  /*1a370*/  ULDC UR6, c[0x0][0x600] ;  /* 0x0001800000067ab9 */ /* 0x000fe20000000800 */
[----:B------:R-:W-:Y:S02]  /*1a380*/  USHF.R.U32.HI UR11, URZ, UR23, UR11 ;  /* 0x000000173f0b7299 */ /* 0x000fe4000801160b */
[----:B------:R-:W-:Y:S02]  /*1a390*/  UIMAD UR23, UR16, UR15, UR4 ;  /* 0x0000000f101772a4 */ /* 0x000fe4000f8e0204 */
[----:B------:R-:W-:Y:S02]  /*1a3a0*/  UIADD3 UR22, UR6, -0x1, URZ ;  /* 0xffffffff06167890 */ /* 0x000fe4000fffe03f */
[----:B------:R-:W-:Y:S02]  /*1a3b0*/  ULOP3.LUT UR27, URZ, UR13, URZ, 0x33, !UPT ;  /* 0x0000000d3f1b7292 */ /* 0x000fe4000f8e333f */
        /* <DEDUP_REMOVED lines=18> */
.L_x_543:
[----:B------:R-:W-:Y:S01]  /*1a4e0*/  UISETP.NE.AND UP0, UPT, UR38, URZ, UPT ;  /* 0x0000003f2600728c */ /* 0x000fe2000bf05270 */
[----:B------:R-:W-:Y:S01]  /*1a4f0*/  MOV R0, 0x1 ;  /* 0x0000000100007802 */ /* 0x000fe20000000f00 */
[----:B------:R-:W-:Y:S01]  /*1a500*/  USHF.R.U64 UR8, UR4, UR24, UR11 ;  /* 0x0000001804087299 */ /* 0x000fe2000800120b */
[----:B------:R-:W-:Y:S01]  /*1a510*/  IMAD.U32 R9, RZ, RZ, UR5 ;  /* 0x00000005ff097e24 */ /* 0x000fe2000f8e00ff */
[----:B------:R-:W-:Y:S02]  /*1a520*/  ULOP3.LUT UR4, UR19, UR27, URZ, 0xc0, !UPT ;  /* 0x0000001b13047292 */ /* 0x000fe4000f8ec03f */
[----:B------:R-:W-:Y:S02]  /*1a530*/  ULOP3.LUT UR18, UR18, UR22, URZ, 0xc0, !UPT ;  /* 0x0000001612127292 */ /* 0x000fe4000f8ec03f */
[----:B------:R-:W-:-:S03]  /*1a540*/  UIMAD UR4, UR26, UR8, UR4 ;  /* 0x000000081a0472a4 */ /* 0x000fc6000f8e0204 */
[----:B------:R-:W-:Y:S02]  /*1a550*/  @UP0 UIMAD UR23, UR28, UR21, UR7 ;  /* 0x000000151c1702a4 */ /* 0x000fe4000f8e0207 */
[----:B------:R-:W-:-:S03]  /*1a560*/  UIADD3 UR7, -UR8, URZ, URZ ;  /* 0x0000003f08077290 */ /* 0x000fc6000fffe13f */
[----:B------:R-:W-:Y:S01]  /*1a570*/  ULDC UR8, c[0x0][0x610] ;  /* 0x0001840000087ab9 */ /* 0x000fe20000000800 */
[----:B------:R-:W-:Y:S02]  /*1a580*/  UIMAD UR7, UR7, UR25, UR20 ;  /* 0x00000019070772a4 */ /* 0x000fe4000f8e0214 */
[----:B------:R-:W-:Y:S02]  /*1a590*/  UIMAD UR4, UR4, UR8, UR23 ;  /* 0x00000008040472a4 */ /* 0x000fe4000f8e0217 */
[----:B------:R-:W-:-:S04]  /*1a5a0*/  UIMAD UR7, UR7, UR6, UR18 ;  /* 0x00000006070772a4 */ /* 0x000fc8000f8e0212 */
[----:B------:R-:W-:Y:S02]  /*1a5b0*/  USEL UR6, UR7, UR4, !UP0 ;  /* 0x0000000407067287 */ /* 0x000fe4000c000000 */
[----:B------:R-:W-:-:S04]  /*1a5c0*/  USEL UR4, UR4, UR7, !UP0 ;  /* 0x0000000704047287 */ /* 0x000fc8000c000000 */
[----:B------:R-:W-:Y:S02]  /*1a5d0*/  IMAD.U32 R2, RZ, RZ, UR6 ;  /* 0x00000006ff027e24 */ /* 0x000fe4000f8e00ff */
[----:B------:R-:W-:-:S07]  /*1a5e0*/  IMAD.U32 R3, RZ, RZ, UR4 ;  /* 0x00000004ff037e24 */ /* 0x000fce000f8e00ff */
.L_x_541:
[----:B------:R-:W-:-:S08]  /*1a5f0*/  NOP ;  /* 0x0000000000007918 */ /* 0x000fd00000000000 */
[----:B0-----:R-:W0:-:S00]  /*1a600*/  USETMAXREG.DEALLOC.CTAPOOL 0x18 ;  /* 0x00000018000079c8 */ /* 0x001e0000080e0500 */
[----:B------:R-:W-:-:S13]  /*1a610*/  ISETP.NE.AND P0, PT, RZ, UR10, PT ;  /* 0x0000000aff007c0c */ /* 0x000fda000bf05270 */
[----:B------:R-:W-:Y:S05]  /*1a620*/  @P0 EXIT ;  /* 0x000000000000094d */ /* 0x000fea0003800000 */
[----:B0-----:R-:W-:Y:S01]  /*1a630*/  LOP3.LUT P0, RZ, R0, 0xff, RZ, 0xc0, !PT ;  /* 0x000000ff00ff7812 */ /* 0x001fe2000780c0ff */
[----:B------:R-:W-:Y:S01]  /*1a640*/  IMAD.MOV.U32 R6, RZ, RZ, RZ ;  /* 0x000000ffff067224 */ /* 0x000fe200078e00ff */
[----:B------:R-:W-:-:S11]  /*1a650*/  MOV R0, 0x1 ;  /* 0x0000000100007802 */ /* 0x000fd60000000f00 */
[----:B------:R-:W-:Y:S05]  /*1a660*/  @!P0 BRA `(.L_x_544) ;  /* 0x0000000c00b88947 */ /* 0x000fea0003800000 */
[----:B------:R-:W0:Y:S01]  /*1a670*/  S2R R4, SR_TID.X ;  /* 0x0000000000047919 */ /* 0x000e220000002100 */
[----:B------:R-:W-:Y:S01]  /*1a680*/  ULDC UR5, c[0x0][0x28c] ;  /* 0x0000a30000057ab9 */ /* 0x000fe20000000800 */
[----:B------:R-:W-:Y:S01]  /*1a690*/  ULDC UR14, c[0x0][0x658] ;  /* 0x00019600000e7ab9 */ /* 0x000fe20000000800 */
[----:B------:R-:W-:Y:S01]  /*1a6a0*/  UMOV UR6, 0xffffffff ;  /* 0xffffffff00067882 */ /* 0x000fe20000000000 */
[----:B------:R-:W-:Y:S01]  /*1a6b0*/  UIADD3 UR7, UR5, 0x3f, URZ ;  /* 0x0000003f05077890 */ /* 0x000fe2000fffe03f */
[----:B------:R-:W-:Y:S01]  /*1a6c0*/  BSSY B0, `(.L_x_544) ;  /* 0x00000e8000007945 */ /* 0x000fe20003800000 */
[----:B------:R-:W-:Y:S01]  /*1a6d0*/  UMOV UR8, 0x1 ;  /* 0x0000000100087882 */ /* 0x000fe20000000000 */
[----:B------:R-:W-:Y:S01]  /*1a6e0*/  USHF.L.U32 UR6, UR6, UR14, URZ ;  /* 0x0000000e06067299 */ /* 0x000fe2000800063f */
[----:B------:R-:W-:Y:S01]  /*1a6f0*/  IMAD.MOV.U32 R8, RZ, RZ, 0x1 ;  /* 0x00000001ff087424 */ /* 0x000fe200078e00ff */
[----:B------:R-:W-:Y:S01]  /*1a700*/  USHF.L.U32 UR14, UR8, UR14, URZ ;  /* 0x0000000e080e7299 */ /* 0x000fe2000800063f */
[----:B------:R-:W-:Y:S01]  /*1a710*/  IMAD.MOV.U32 R0, RZ, RZ, 0x1 ;  /* 0x00000001ff007424 */ /* 0x000fe200078e00ff */
[----:B------:R-:W-:Y:S01]  /*1a720*/  USHF.R.S32.HI UR8, URZ, 0x1f, UR7 ;  /* 0x0000001f3f087899 */ /* 0x000fe20008011407 */
[----:B------:R-:W-:Y:S01]  /*1a730*/  MOV R6, RZ ;  /* 0x000000ff00067202 */ /* 0x000fe20000000f00 */
[----:B------:R-:W-:Y:S01]  /*1a740*/  ULDC UR4, c[0x0][0xc] ;  /* 0x0000030000047ab9 */ /* 0x000fe20000000800 */
[----:B------:R-:W-:Y:S01]  /*1a750*/  ULDC UR5, c[0x0][0x10] ;  /* 0x0000040000057ab9 */ /* 0x000fe20000000800 */
[----:B------:R-:W-:-:S02]  /*1a760*/  ULEA.HI UR8, UR8, UR7, URZ, 0x6 ;  /* 0x0000000708087291 */ /* 0x000fc4000f8f303f */
[----:B------:R-:W-:Y:S02]  /*1a770*/  UIMAD.WIDE.U32 UR4, UR4, UR5, URZ ;  /* 0x00000005040472a5 */ /* 0x000fe4000f8e003f */
[----:B------:R-:W-:Y:S02]  /*1a780*/  ULOP3.LUT UR15, URZ, UR6, URZ, 0x33, !UPT ;  /* 0x000000063f0f7292 */ /* 0x000fe4000f8e333f */
[----:B------:R-:W-:Y:S01]  /*1a790*/  USHF.R.S32.HI UR21, URZ, 0x6, UR8 ;  /* 0x000000063f157899 */ /* 0x000fe20008011408 */
[----:B------:R-:W-:Y:S01]  /*1a7a0*/  ULDC UR6, c[0x0][0x14] ;  /* 0x0000050000067ab9 */ /* 0x000fe20000000800 */
[----:B------:R-:W-:Y:S01]  /*1a7b0*/  ULDC UR13, c[0x0][0x600] ;  /* 0x00018000000d7ab9 */ /* 0x000fe20000000800 */
[----:B------:R-:W-:Y:S02]  /*1a7c0*/  UIMAD.WIDE.U32 UR46, UR4, UR6, URZ ;  /* 0x00000006042e72a5 */ /* 0x000fe4000f8e003f */
[----:B------:R-:W-:Y:S02]  /*1a7d0*/  UIMAD UR22, UR5, UR6, URZ ;  /* 0x00000006051672a4 */ /* 0x000fe4000f8e023f */
[----:B------:R-:W-:-:S02]  /*1a7e0*/  ULOP3.LUT UR23, UR37, 0x2, URZ, 0xfc, !UPT ;  /* 0x0000000225177892 */ /* 0x000fc4000f8efc3f */
[----:B------:R-:W-:Y:S01]  /*1a7f0*/  UIADD3 UR13, UR13, -0x1, URZ ;  /* 0xffffffff0d0d7890 */ /* 0x000fe2000fffe03f */
[C---:B0-----:R-:W-:Y:S01]  /*1a800*/  LOP3.LUT P2, RZ, R4.reuse, 0x7f, RZ, 0xc0, !PT ;  /* 0x0000007f04ff7812 */ /* 0x041fe2000784c0ff */
[----:B------:R-:W-:Y:S01]  /*1a810*/  UIADD3 UR22, UR47, UR22, URZ ;  /* 0x000000162f167290 */ /* 0x000fe2000fffe03f */
[----:B------:R-:W-:Y:S01]  /*1a820*/  LOP3.LUT P0, RZ, R4, 0x1f, RZ, 0xc0, !PT ;  /* 0x0000001f04ff7812 */ /* 0x000fe2000780c0ff */
[----:B------:R-:W-:Y:S01]  /*1a830*/  UIADD3 UR29, UR21, 0x1, URZ ;  /* 0x00000001151d7890 */ /* 0x000fe2000fffe03f */
[----:B------:R-:W-:Y:S02]  /*1a840*/  ULDC.64 UR48, c[0x0][0x198] ;  /* 0x0000660000307ab9 */ /* 0x000fe40000000a00 */
[----:B------:R-:W-:-:S13]  /*1a850*/  PLOP3.LUT P0, PT, P0, P2, PT, 0x8a, 0x0 ;  /* 0x000000000000781c */ /* 0x000fda0000705172 */
.L_x_556:
[----:B------:R-:W-:-:S03]  /*1a860*/  UMOV UR4, 0xffffffff ;  /* 0xffffffff00047882 */ /* 0x000fc60000000000 */
[----:B------:R-:W-:Y:S05]  /*1a870*/  BRA.DIV UR4, `(.L_x_545) ;  /* 0x0000001204007947 */ /* 0x000fea000b800000 */
[----:B------:R-:W-:-:S13]  /*1a880*/  ELECT P6, URZ, PT ;  /* 0x00000000003f782f */ /* 0x000fda00038c0000 */
.L_x_566:
[----:B------:R-:W-:Y:S04]  /*1a890*/  BSSY B1, `(.L_x_546) ;  /* 0x000004d000017945 */ /* 0x000fe80003800000 */
[----:B------:R-:W-:Y:S05]  /*1a8a0*/  @!P6 BRA `(.L_x_547) ;  /* 0x00000004002ce947 */ /* 0x000fea0003800000 */
[----:B------:R-:W0:Y:S02]  /*1a8b0*/  LDC R4, c[0x0][0x28c] ;  /* 0x0000a300ff047b82 */ /* 0x000e240000000800 */
[----:B0-----:R-:W-:-:S13]  /*1a8c0*/  ISETP.GE.AND P1, PT, R4, 0x1, PT ;  /* 0x000000010400780c */ /* 0x001fda0003f26270 */
[----:B------:R-:W-:Y:S05]  /*1a8d0*/  @!P1 BRA `(.L_x_547) ;  /* 0x0000000400209947 */ /* 0x000fea0003800000 */
[----:B------:R-:W-:Y:S01]  /*1a8e0*/  IMAD.SHL.U32 R2, R2, 0x100, RZ ;  /* 0x0000010002027824 */ /* 0x000fe200078e00ff */
[----:B------:R-:W-:Y:S01]  /*1a8f0*/  MOV R12, UR29 ;  /* 0x0000001d000c7c02 */ /* 0x000fe20008000f00 */
[----:B------:R-:W-:Y:S02]  /*1a900*/  IMAD.SHL.U32 R3, R3, 0x100, RZ ;  /* 0x0000010003037824 */ /* 0x000fe400078e00ff */
[----:B------:R-:W-:Y:S01]  /*1a910*/  IMAD.MOV.U32 R11, RZ, RZ, RZ ;  /* 0x000000ffff0b7224 */ /* 0x000fe200078e00ff */
[C---:B------:R-:W-:Y:S01]  /*1a920*/  IADD3 R14, R2.reuse, 0x80, RZ ;  /* 0x00000080020e7810 */ /* 0x040fe20007ffe0ff */
[----:B------:R-:W-:Y:S02]  /*1a930*/  IMAD.MOV.U32 R4, RZ, RZ, R0 ;  /* 0x000000ffff047224 */ /* 0x000fe400078e0000 */
[----:B------:R-:W-:Y:S02]  /*1a940*/  IMAD.MOV.U32 R5, RZ, RZ, R6 ;  /* 0x000000ffff057224 */ /* 0x000fe400078e0006 */
[----:B------:R-:W-:-:S02]  /*1a950*/  VIADD R13, R2, 0x40 ;  /* 0x00000040020d7836 */ /* 0x000fc40000000000 */
[----:B------:R-:W-:-:S07]  /*1a960*/  VIADD R15, R2, 0xc0 ;  /* 0x000000c0020f7836 */ /* 0x000fce0000000000 */
.L_x_551:
[----:B------:R-:W0:Y:S01]  /*1a970*/  S2R R10, SR_CgaCtaId ;  /* 0x00000000000a7919 */ /* 0x000e220000008800 */
[----:B------:R-:W-:-:S04]  /*1a980*/  MOV R7, 0x400 ;  /* 0x0000040000077802 */ /* 0x000fc80000000f00 */
[----:B0-----:R-:W-:Y:S02]  /*1a990*/  LEA R16, R10, R7, 0x18 ;  /* 0x000000070a107211 */ /* 0x001fe400078ec0ff */
[----:B------:R-:W-:-:S03]  /*1a9a0*/  SHF.L.U32 R7, R4, 0x1f, RZ ;  /* 0x0000001f04077819 */ /* 0x000fc600000006ff */
[----:B------:R-:W-:-:S04]  /*1a9b0*/  IMAD R10, R5, 0x8, R16 ;  /* 0x00000008050a7824 */ /* 0x000fc800078e0210 */
[----:B------:R-:W0:Y:S02]  /*1a9c0*/  SYNCS.PHASECHK.TRANS64.TRYWAIT P1, [R10+URZ+0x18], R7 ;  /* 0x000018070a0075a7 */ /* 0x000e24000802017f */
[----:B0-----:R-:W-:Y:S05]  /*1a9d0*/  @!P1 BRA `(.L_x_548) ;  /* 0x0000000c00c89947 */ /* 0x001fea0003800000 */
.L_x_567:
[----:B0-----:R-:W0:Y:S01]  /*1a9e0*/  @!P2 LDC R7, c[0x0][0x500] ;  /* 0x00014000ff07ab82 */ /* 0x001e220000000800 */
[----:B------:R-:W-:-:S04]  /*1a9f0*/  UPRMT UR4, UR23, 0x9910, URZ ;  /* 0x0000991017047896 */ /* 0x000fc8000800003f */
[----:B------:R-:W-:-:S06]  /*1aa00*/  UISETP.NE.AND UP0, UPT, UR4, 0x2, UPT ;  /* 0x000000020400788c */ /* 0x000fcc000bf05270 */
[----:B------:R-:W-:Y:S01]  /*1aa10*/  PLOP3.LUT P1, PT, PT, PT, UP0, 0x80, 0x0 ;  /* 0x000000000000781c */ /* 0x000fe20003f2f008 */
[----:B0-----:R0:W-:-:S12]  /*1aa20*/  @!P2 SYNCS.ARRIVE.TRANS64 RZ, [R10+URZ], R7 ;  /* 0x000000070affa9a7 */ /* 0x0011d8000800003f */
[----:B------:R-:W-:Y:S05]  /*1aa30*/  @P1 BRA `(.L_x_549) ;  /* 0x0000000000041947 */ /* 0x000fea0003800000 */
[----:B------:R-:W-:Y:S01]  /*1aa40*/  BPT.TRAP 0x1 ;  /* 0x000000040000795c */ /* 0x000fe20000300000 */
.L_x_549:
[----:B------:R-:W-:Y:S05]  /*1aa50*/  @P0 BRA `(.L_x_550) ;  /* 0x0000000000040947 */ /* 0x000fea0003800000 */
[----:B------:R-:W-:Y:S01]  /*1aa60*/  BPT.TRAP 0x1 ;  /* 0x000000040000795c */ /* 0x000fe20000300000 */
.L_x_550:
[----:B------:R-:W-:Y:S01]  /*1aa70*/  IMAD R16, R5, 0x8000, R16 ;  /* 0x0000800005107824 */ /* 0x000fe200078e0210 */
[----:B------:R-:W-:Y:S01]  /*1aa80*/  R2UR UR43, R11 ;  /* 0x000000000b2b72ca */ /* 0x000fe200000e0000 */
[----:B------:R-:W-:Y:S01]  /*1aa90*/  UIADD3 UR30, UP0, UR48, 0xf0, URZ ;  /* 0x000000f0301e7890 */ /* 0x000fe2000ff1e03f */
[----:B------:R-:W-:Y:S01]  /*1aaa0*/  R2UR UR9, R10 ;  /* 0x000000000a0972ca */ /* 0x000fe200000e0000 */
[----:B------:R-:W-:Y:S01]  /*1aab0*/  VIADD R12, R12, 0xffffffff ;  /* 0xffffffff0c0c7836 */ /* 0x000fe20000000000 */
[----:B------:R-:W-:Y:S01]  /*1aac0*/  R2UR UR16, R16 ;  /* 0x00000000101072ca */ /* 0x000fe200000e0000 */
[----:B------:R-:W-:Y:S01]  /*1aad0*/  UIADD3 UR6, UP1, UR48, 0x1f0, URZ ;  /* 0x000001f030067890 */ /* 0x000fe2000ff3e03f */
[----:B------:R-:W-:Y:S01]  /*1aae0*/  R2UR UR12, R9 ;  /* 0x00000000090c72ca */ /* 0x000fe200000e0000 */
[----:B------:R-:W-:Y:S01]  /*1aaf0*/  UIADD3.X UR31, URZ, UR49, URZ, UP0, !UPT ;  /* 0x000000313f1f7290 */ /* 0x000fe200087fe43f */
[----:B------:R-:W-:Y:S01]  /*1ab00*/  R2UR UR11, R3 ;  /* 0x00000000030b72ca */ /* 0x000fe200000e0000 */
[----:B------:R-:W-:Y:S01]  /*1ab10*/  UIADD3.X UR7, URZ, UR49, URZ, UP1, !UPT ;  /* 0x000000313f077290 */ /* 0x000fe20008ffe43f */
[----:B------:R-:W-:Y:S01]  /*1ab20*/  R2UR UR42, R2 ;  /* 0x00000000022a72ca */ /* 0x000fe200000e0000 */
[----:B------:R-:W-:Y:S01]  /*1ab30*/  UMOV UR4, 0x0 ;  /* 0x0000000000047882 */ /* 0x000fe20000000000 */
[----:B------:R-:W-:Y:S01]  /*1ab40*/  R2UR UR34, R13 ;  /* 0x000000000d2272ca */ /* 0x000fe200000e0000 */
[----:B------:R-:W-:Y:S01]  /*1ab50*/  UMOV UR5, 0x10000000 ;  /* 0x1000000000057882 */ /* 0x000fe20000000000 */
[----:B------:R-:W-:Y:S01]  /*1ab60*/  R2UR UR26, R14 ;  /* 0x000000000e1a72ca */ /* 0x000fe200000e0000 */
[----:B------:R-:W-:Y:S01]  /*1ab70*/  UMOV UR10, UR43 ;  /* 0x0000002b000a7c82 */ /* 0x000fe20008000000 */
[----:B------:R-:W-:Y:S01]  /*1ab80*/  R2UR UR18, R15 ;  /* 0x000000000f1272ca */ /* 0x000fe200000e0000 */
[----:B------:R-:W-:Y:S01]  /*1ab90*/  UIADD3 UR8, UR16, 0x100, URZ ;  /* 0x0000010010087890 */ /* 0x000fe2000fffe03f */
[----:B------:R-:W-:Y:S01]  /*1aba0*/  ISETP.GT.AND P3, PT, R12, 0x1, PT ;  /* 0x000000010c00780c */ /* 0x000fe20003f64270 */
[----:B------:R-:W-:Y:S01]  /*1abb0*/  UIADD3 UR40, UR16, 0x18100, URZ ;  /* 0x0001810010287890 */ /* 0x000fe2000fffe03f */
[----:B------:R-:W-:Y:S01]  /*1abc0*/  IADD3 R5, R5, 0x1, RZ ;  /* 0x0000000105057810 */ /* 0x000fe20007ffe0ff */
[----:B------:R-:W-:Y:S01]  /*1abd0*/  UIADD3 UR32, UR16, 0x1a100, URZ ;  /* 0x0001a10010207890 */ /* 0x000fe2000fffe03f */
[----:B------:R-:W-:Y:S01]  /*1abe0*/  VIADD R11, R11, 0x40 ;  /* 0x000000400b0b7836 */ /* 0x000fe20000000000 */
[----:B------:R-:W-:Y:S01]  /*1abf0*/  UIADD3 UR24, UR16, 0x1c100, URZ ;  /* 0x0001c10010187890 */ /* 0x000fe2000fffe03f */
[----:B------:R-:W-:Y:S01]  /*1ac00*/  ISETP.NE.AND P1, PT, R5, 0x3, PT ;  /* 0x000000030500780c */ /* 0x000fe20003f25270 */
[----:B------:R-:W-:Y:S01]  /*1ac10*/  UIADD3 UR16, UR16, 0x1e100, URZ ;  /* 0x0001e10010107890 */ /* 0x000fe2000fffe03f */
[----:B------:R1:W-:Y:S01]  /*1ac20*/  UTMALDG.3D [UR8], [UR30], desc[UR4] ;  /* 0x000004081e0075b4 */ /* 0x0003e20008011000 */
[----:B------:R-:W-:Y:S01]  /*1ac30*/  UMOV UR41, UR9 ;  /* 0x0000000900297c82 */ /* 0x000fe20008000000 */
[----:B------:R-:W-:Y:S01]  /*1ac40*/  UMOV UR44, UR12 ;  /* 0x0000000c002c7c82 */ /* 0x000fe20008000000 */
[----:B------:R-:W-:Y:S01]  /*1ac50*/  UMOV UR33, UR9 ;  /* 0x0000000900217c82 */ /* 0x000fe20008000000 */
[----:B------:R-:W-:Y:S01]  /*1ac60*/  UMOV UR35, UR43 ;  /* 0x0000002b00237c82 */ /* 0x000fe20008000000 */
[----:B------:R-:W-:Y:S01]  /*1ac70*/  UMOV UR36, UR12 ;  /* 0x0000000c00247c82 */ /* 0x000fe20008000000 */
[----:B------:R-:W-:Y:S01]  /*1ac80*/  UMOV UR25, UR9 ;  /* 0x0000000900197c82 */ /* 0x000fe20008000000 */
[----:B------:R-:W-:Y:S01]  /*1ac90*/  UMOV UR27, UR43 ;  /* 0x0000002b001b7c82 */ /* 0x000fe20008000000 */
[----:B------:R1:W-:Y:S01]  /*1aca0*/  UTMALDG.3D [UR40], [UR6], desc[UR4] ;  /* 0x00000428060075b4 */ /* 0x0003e20008011000 */
[----:B------:R-:W-:Y:S01]  /*1acb0*/  UMOV UR28, UR12 ;  /* 0x0000000c001c7c82 */ /* 0x000fe20008000000 */
[----:B------:R-:W-:Y:S01]  /*1acc0*/  UMOV UR17, UR9 ;  /* 0x0000000900117c82 */ /* 0x000fe20008000000 */
[----:B------:R-:W-:Y:S01]  /*1acd0*/  UMOV UR19, UR43 ;  /* 0x0000002b00137c82 */ /* 0x000fe20008000000 */
[----:B------:R-:W-:Y:S01]  /*1ace0*/  UMOV UR20, UR12 ;  /* 0x0000000c00147c82 */ /* 0x000fe20008000000 */
[----:B0-----:R-:W-:-:S02]  /*1acf0*/  SEL R7, RZ, 0x1, P1 ;  /* 0x00000001ff077807 */ /* 0x001fc40000800000 */
[----:B------:R-:W-:Y:S01]  /*1ad00*/  SEL R5, R5, RZ, P1 ;  /* 0x000000ff05057207 */ /* 0x000fe20000800000 */
[----:B------:R1:W-:Y:S01]  /*1ad10*/  UTMALDG.3D [UR32], [UR6], desc[UR4] ;  /* 0x00000420060075b4 */ /* 0x0003e20008011000 */
[----:B------:R-:W-:Y:S01]  /*1ad20*/  LOP3.LUT R4, R4, R7, RZ, 0x3c, !PT ;  /* 0x0000000704047212 */ /* 0x000fe200078e3cff */
[----:B------:R1:W-:Y:S01]  /*1ad30*/  UTMALDG.3D [UR24], [UR6], desc[UR4] ;  /* 0x00000418060075b4 */ /* 0x0003e20008011000 */
[----:B------:R1:W-:Y:S02]  /*1ad40*/  UTMALDG.3D [UR16], [UR6], desc[UR4] ;  /* 0x00000410060075b4 */ /* 0x0003e40008011000 */
[----:B-1----:R-:W-:Y:S05]  /*1ad50*/  @P3 BRA `(.L_x_551) ;  /* 0xfffffffc00043947 */ /* 0x002fea000383ffff */
.L_x_547:
[----:B------:R-:W-:Y:S05]  /*1ad60*/  BSYNC B1 ;  /* 0x0000000000017941 */ /* 0x000fea0003800000 */
.L_x_546:
[----:B------:R-:W2:Y:S01]  /*1ad70*/  LDL.LU R17, [R1+0x200] ;  /* 0x0002000001117983 */ /* 0x000ea20000300800 */
[----:B------:R-:W-:Y:S01]  /*1ad80*/  LOP3.LUT P1, RZ, R8, 0xff, RZ, 0xc0, !PT ;  /* 0x000000ff08ff7812 */ /* 0x000fe2000782c0ff */
[----:B------:R-:W-:Y:S01]  /*1ad90*/  VIADD R6, R6, UR21 ;  /* 0x0000001506067c36 */ /* 0x000fe20008000000 */
[----:B------:R-:W-:Y:S01]  /*1ada0*/  ULDC.64 UR4, c[0x0][0x650] ;  /* 0x0001940000047ab9 */ /* 0x000fe20000000a00 */
[----:B------:R-:W3:Y:S01]  /*1adb0*/  LDL.LU R16, [R1+0x204] ;  /* 0x0002040001107983 */ /* 0x000ee20000300800 */
[----:B------:R-:W-:Y:S01]  /*1adc0*/  UISETP.GE.U32.AND UP0, UPT, UR21, 0x3, UPT ;  /* 0x000000031500788c */ /* 0x000fe2000bf06070 */
[----:B------:R-:W-:Y:S01]  /*1add0*/  BSSY B1, `(.L_x_552) ;  /* 0x0000074000017945 */ /* 0x000fe20003800000 */
[----:B------:R-:W-:Y:S01]  /*1ade0*/  IMAD.MOV.U32 R9, RZ, RZ, -0x1 ;  /* 0xffffffffff097424 */ /* 0x000fe200078e00ff */
[----:B------:R-:W-:Y:S02]  /*1adf0*/  PRMT R4, RZ, 0x7610, R4 ;  /* 0x00007610ff047816 */ /* 0x000fe40000000004 */
[----:B------:R-:W-:-:S02]  /*1ae00*/  PRMT R8, RZ, 0x7610, R8 ;  /* 0x00007610ff087816 */ /* 0x000fc40000000008 */
[----:B------:R-:W-:Y:S02]  /*1ae10*/  PLOP3.LUT P3, PT, PT, PT, UP0, 0x80, 0x0 ;  /* 0x000000000000781c */ /* 0x000fe40003f6f008 */
[----:B------:R-:W0:Y:S01]  /*1ae20*/  @P1 S2R R3, SR_CgaCtaId ;  /* 0x0000000000031919 */ /* 0x000e220000008800 */
[----:B------:R-:W-:-:S04]  /*1ae30*/  @P1 MOV R2, 0x400 ;  /* 0x0000040000021802 */ /* 0x000fc80000000f00 */
[----:B0-----:R-:W-:-:S04]  /*1ae40*/  @P1 LEA R2, R3, R2, 0x18 ;  /* 0x0000000203021211 */ /* 0x001fc800078ec0ff */
[----:B------:R0:W-:Y:S01]  /*1ae50*/  @P1 SYNCS.ARRIVE.TRANS64.A1T0 RZ, [R2+URZ+0x48], RZ ;  /* 0x000048ff02ff19a7 */ /* 0x0001e2000810003f */
[----:B------:R-:W-:Y:S02]  /*1ae60*/  ISETP.GT.U32.AND P1, PT, R6, 0x2, PT ;  /* 0x000000020600780c */ /* 0x000fe40003f24070 */
[----:B0-----:R-:W-:-:S04]  /*1ae70*/  MOV R2, UR21 ;  /* 0x0000001500027c02 */ /* 0x001fc80008000f00 */
[----:B------:R-:W-:Y:S01]  /*1ae80*/  ISETP.LT.U32.AND P1, PT, R2, 0x3, P1 ;  /* 0x000000030200780c */ /* 0x000fe20000f21070 */
[----:B------:R-:W-:-:S04]  /*1ae90*/  IMAD.WIDE.U32 R2, R6, -0x55555555, RZ ;  /* 0xaaaaaaab06027825 */ /* 0x000fc800078e00ff */
[----:B------:R-:W-:Y:S01]  /*1aea0*/  IMAD.MOV.U32 R2, RZ, RZ, -0x1 ;  /* 0xffffffffff027424 */ /* 0x000fe200078e00ff */
[----:B------:R-:W-:Y:S02]  /*1aeb0*/  SHF.R.U32.HI R5, RZ, 0x1, R3 ;  /* 0x00000001ff057819 */ /* 0x000fe40000011603 */
[----:B------:R-:W-:-:S03]  /*1aec0*/  SEL R3, RZ, 0x1, !P1 ;  /* 0x00000001ff037807 */ /* 0x000fc60004800000 */
[----:B------:R-:W-:Y:S01]  /*1aed0*/  IMAD R6, R5, -0x3, R6 ;  /* 0xfffffffd05067824 */ /* 0x000fe200078e0206 */
[----:B------:R-:W-:Y:S01]  /*1aee0*/  LOP3.LUT R0, R0, R3, RZ, 0x3c, !PT ;  /* 0x0000000300007212 */ /* 0x000fe200078e3cff */
[----:B------:R-:W-:-:S03]  /*1aef0*/  IMAD.MOV.U32 R3, RZ, RZ, -0x1 ;  /* 0xffffffffff037424 */ /* 0x000fc600078e00ff */
[----:B------:R-:W-:Y:S02]  /*1af00*/  @P3 LOP3.LUT R0, R0, 0x1, R5, 0x78, !PT ;  /* 0x0000000100003812 */ /* 0x000fe400078e7805 */
[----:B---3--:R-:W-:-:S04]  /*1af10*/  IADD3 R16, P1, R16, UR46, RZ ;  /* 0x0000002e10107c10 */ /* 0x008fc8000ff3e0ff */
[----:B--2---:R-:W-:Y:S01]  /*1af20*/  IADD3.X R17, R17, UR22, RZ, P1, !PT ;  /* 0x0000001611117c10 */ /* 0x004fe20008ffe4ff */
[----:B------:R0:W-:Y:S01]  /*1af30*/  STL [R1+0x204], R16 ;  /* 0x0002041001007387 */ /* 0x0001e20000100800 */
[----:B------:R-:W-:-:S03]  /*1af40*/  ISETP.GE.U32.AND P1, PT, R16, UR4, PT ;  /* 0x0000000410007c0c */ /* 0x000fc6000bf26070 */
[----:B------:R0:W-:Y:S01]  /*1af50*/  STL [R1+0x200], R17 ;  /* 0x0002001101007387 */ /* 0x0001e20000100800 */
[----:B------:R-:W-:-:S13]  /*1af60*/  ISETP.GE.U32.AND.EX P1, PT, R17, UR5, PT, P1 ;  /* 0x0000000511007c0c */ /* 0x000fda000bf26110 */
[----:B0-----:R-:W-:Y:S05]  /*1af70*/  @P1 BRA `(.L_x_553) ;  /* 0x0000000400641947 */ /* 0x001fea0003800000 */
[----:B------:R-:W0:Y:S01]  /*1af80*/  S2R R7, SR_CTAID.X ;  /* 0x0000000000077919 */ /* 0x000e220000002500 */
[----:B------:R-:W-:Y:S01]  /*1af90*/  ULDC UR4, c[0x0][0x150] ;  /* 0x0000540000047ab9 */ /* 0x000fe20000000800 */
[----:B------:R-:W1:Y:S01]  /*1afa0*/  LDC R4, c[0x0][0x144] ;  /* 0x00005100ff047b82 */ /* 0x000e620000000800 */
[----:B------:R-:W-:Y:S01]  /*1afb0*/  UISETP.NE.AND UP0, UPT, UR38, URZ, UPT ;  /* 0x0000003f2600728c */ /* 0x000fe2000bf05270 */
[----:B------:R-:W2:Y:S01]  /*1afc0*/  S2R R5, SR_CTAID.Y ;  /* 0x0000000000057919 */ /* 0x000ea20000002600 */
[----:B------:R-:W-:-:S04]  /*1afd0*/  ULDC UR7, c[0x0][0x630] ;  /* 0x00018c0000077ab9 */ /* 0x000fc80000000800 */
[----:B------:R-:W-:Y:S01]  /*1afe0*/  PLOP3.LUT P1, PT, PT, PT, UP0, 0x80, 0x0 ;  /* 0x000000000000781c */ /* 0x000fe20003f2f008 */
[----:B------:R-:W3:Y:S01]  /*1aff0*/  LDC R10, c[0x0][0x148] ;  /* 0x00005200ff0a7b82 */ /* 0x000ee20000000800 */
[----:B0-----:R-:W-:Y:S02]  /*1b000*/  I2FP.F32.U32 R2, R7 ;  /* 0x0000000700027245 */ /* 0x001fe40000201000 */
[----:B--2---:R-:W-:-:S03]  /*1b010*/  I2FP.F32.U32 R3, R5 ;  /* 0x0000000500037245 */ /* 0x004fc60000201000 */
[----:B------:R-:W-:Y:S01]  /*1b020*/  FMUL R2, R2, UR4 ;  /* 0x0000000402027c20 */ /* 0x000fe20008400000 */
[----:B------:R-:W-:Y:S02]  /*1b030*/  ULDC UR4, c[0x0][0x154] ;  /* 0x0000550000047ab9 */ /* 0x000fe40000000800 */
[----:B------:R-:W-:Y:S01]  /*1b040*/  FMUL R9, R3, UR4 ;  /* 0x0000000403097c20 */ /* 0x000fe20008400000 */
[----:B------:R-:W-:Y:S02]  /*1b050*/  ULDC.64 UR4, c[0x0][0x628] ;  /* 0x00018a0000047ab9 */ /* 0x000fe40000000a00 */
[----:B------:R-:W0:Y:S08]  /*1b060*/  F2I.U32.TRUNC.NTZ R2, R2 ;  /* 0x0000000200027305 */ /* 0x000e30000020f000 */
[----:B------:R-:W2:Y:S01]  /*1b070*/  F2I.U32.TRUNC.NTZ R9, R9 ;  /* 0x0000000900097305 */ /* 0x000ea2000020f000 */
[----:B0-----:R-:W-:Y:S01]  /*1b080*/  IADD3 R3, -R2, RZ, RZ ;  /* 0x000000ff02037210 */ /* 0x001fe20007ffe1ff */
[----:B------:R-:W-:-:S04]  /*1b090*/  IMAD.MOV.U32 R2, RZ, RZ, R16 ;  /* 0x000000ffff027224 */ /* 0x000fc800078e0010 */
[----:B-1----:R-:W-:Y:S02]  /*1b0a0*/  IMAD R7, R4, R3, R7 ;  /* 0x0000000304077224 */ /* 0x002fe400078e0207 */
[----:B--2---:R-:W-:-:S04]  /*1b0b0*/  IMAD.MOV R3, RZ, RZ, -R9 ;  /* 0x000000ffff037224 */ /* 0x004fc800078e0a09 */
[----:B---3--:R-:W-:Y:S01]  /*1b0c0*/  @P1 IMAD R7, R10, R3, R5 ;  /* 0x000000030a071224 */ /* 0x008fe200078e0205 */
[----:B------:R-:W-:Y:S01]  /*1b0d0*/  ISETP.NE.U32.AND P1, PT, RZ, UR4, PT ;  /* 0x00000004ff007c0c */ /* 0x000fe2000bf25070 */
[----:B------:R-:W-:-:S03]  /*1b0e0*/  IMAD.MOV.U32 R3, RZ, RZ, R17 ;  /* 0x000000ffff037224 */ /* 0x000fc600078e0011 */
[----:B------:R-:W-:-:S13]  /*1b0f0*/  ISETP.NE.AND.EX P1, PT, RZ, UR5, PT, P1 ;  /* 0x00000005ff007c0c */ /* 0x000fda000bf25310 */
[----:B------:R-:W-:Y:S05]  /*1b100*/  @!P1 BRA `(.L_x_554) ;  /* 0x0000000000289947 */ /* 0x000fea0003800000 */
[----:B------:R-:W-:Y:S02]  /*1b110*/  ULDC UR6, c[0x0][0x634] ;  /* 0x00018d0000067ab9 */ /* 0x000fe40000000800 */
[----:B------:R-:W-:-:S04]  /*1b120*/  IADD3 R3, P1, R16, UR6, RZ ;  /* 0x0000000610037c10 */ /* 0x000fc8000ff3e0ff */
[----:B------:R-:W-:-:S05]  /*1b130*/  IADD3.X R9, RZ, R17, RZ, P1, !PT ;  /* 0x00000011ff097210 */ /* 0x000fca0000ffe4ff */
[----:B------:R-:W-:-:S04]  /*1b140*/  IMAD.WIDE.U32 R4, R9, UR4, RZ ;  /* 0x0000000409047c25 */ /* 0x000fc8000f8e00ff */
[----:B------:R-:W-:-:S04]  /*1b150*/  IMAD.WIDE.U32 R4, P1, R3, UR5, R4 ;  /* 0x0000000503047c25 */ /* 0x000fc8000f820004 */
[----:B------:R-:W-:-:S04]  /*1b160*/  IMAD.WIDE.U32 R2, R3, UR4, RZ ;  /* 0x0000000403027c25 */ /* 0x000fc8000f8e00ff */
[----:B------:R-:W-:Y:S01]  /*1b170*/  IMAD.MOV.U32 R2, RZ, RZ, R5 ;  /* 0x000000ffff027224 */ /* 0x000fe200078e0005 */
[----:B------:R-:W-:Y:S01]  /*1b180*/  IADD3 RZ, P3, R3, R4, RZ ;  /* 0x0000000403ff7210 */ /* 0x000fe20007f7e0ff */
[----:B------:R-:W-:-:S04]  /*1b190*/  IMAD.X R3, RZ, RZ, RZ, P1 ;  /* 0x000000ffff037224 */ /* 0x000fc800008e06ff */
[----:B------:R-:W-:-:S08]  /*1b1a0*/  IMAD.WIDE.U32.X R2, R9, UR5, R2, P3 ;  /* 0x0000000509027c25 */ /* 0x000fd000098e0402 */
.L_x_554:
[--C-:B------:R-:W-:Y:S01]  /*1b1b0*/  SHF.R.U64 R9, R2, UR7, R3.reuse ;  /* 0x0000000702097c19 */ /* 0x100fe20008001203 */
[----:B------:R-:W-:Y:S01]  /*1b1c0*/  ULDC.64 UR4, c[0x0][0x620] ;  /* 0x0001880000047ab9 */ /* 0x000fe20000000a00 */
[----:B------:R-:W-:Y:S01]  /*1b1d0*/  SHF.R.U32.HI R2, RZ, UR7, R3 ;  /* 0x00000007ff027c19 */ /* 0x000fe20008011603 */
[----:B------:R-:W-:Y:S01]  /*1b1e0*/  IMAD.MOV.U32 R3, RZ, RZ, R17 ;  /* 0x000000ffff037224 */ /* 0x000fe200078e0011 */
[----:B------:R-:W-:Y:S01]  /*1b1f0*/  IADD3 R11, P1, RZ, -R9, RZ ;  /* 0x80000009ff0b7210 */ /* 0x000fe20007f3e0ff */
[----:B------:R-:W-:-:S04]  /*1b200*/  ULDC.64 UR6, c[0x0][0x640] ;  /* 0x0001900000067ab9 */ /* 0x000fc80000000a00 */
[----:B------:R-:W-:Y:S01]  /*1b210*/  IMAD.X R2, RZ, RZ, ~R2, P1 ;  /* 0x000000ffff027224 */ /* 0x000fe200008e0e02 */
[----:B------:R-:W-:-:S03]  /*1b220*/  ISETP.NE.U32.AND P1, PT, RZ, UR6, PT ;  /* 0x00000006ff007c0c */ /* 0x000fc6000bf25070 */
[----:B------:R-:W-:Y:S01]  /*1b230*/  IMAD R2, R2, UR4, RZ ;  /* 0x0000000402027c24 */ /* 0x000fe2000f8e02ff */
[----:B------:R-:W-:-:S03]  /*1b240*/  ISETP.NE.AND.EX P1, PT, RZ, UR7, PT, P1 ;  /* 0x00000007ff007c0c */ /* 0x000fc6000bf25310 */
[----:B------:R-:W-:Y:S01]  /*1b250*/  IMAD R5, R11, UR5, R2 ;  /* 0x000000050b057c24 */ /* 0x000fe2000f8e0202 */
[----:B------:R-:W-:-:S05]  /*1b260*/  MOV R2, R16 ;  /* 0x0000001000027202 */ /* 0x000fca0000000f00 */
[----:B------:R-:W-:Y:S01]  /*1b270*/  IMAD.WIDE.U32 R2, R11, UR4, R2 ;  /* 0x000000040b027c25 */ /* 0x000fe2000f8e0002 */
[----:B------:R-:W-:-:S03]  /*1b280*/  ULDC UR4, c[0x0][0x618] ;  /* 0x0001860000047ab9 */ /* 0x000fc60000000800 */
[----:B------:R-:W-:-:S05]  /*1b290*/  IMAD.IADD R3, R3, 0x1, R5 ;  /* 0x0000000103037824 */ /* 0x000fca00078e0205 */
[--C-:B------:R-:W-:Y:S02]  /*1b2a0*/  SHF.R.U64 R10, R2, UR4, R3.reuse ;  /* 0x00000004020a7c19 */ /* 0x100fe40008001203 */
[----:B------:R-:W-:Y:S01]  /*1b2b0*/  SHF.R.U32.HI R3, RZ, UR4, R3 ;  /* 0x00000004ff037c19 */ /* 0x000fe20008011603 */
[----:B------:R-:W-:-:S03]  /*1b2c0*/  ULDC UR4, c[0x0][0x608] ;  /* 0x0001820000047ab9 */ /* 0x000fc60000000800 */
[--C-:B------:R-:W-:Y:S02]  /*1b2d0*/  SHF.R.U64 R12, R10, UR4, R3.reuse ;  /* 0x000000040a0c7c19 */ /* 0x100fe40008001203 */
[----:B------:R-:W-:Y:S01]  /*1b2e0*/  SHF.R.U32.HI R3, RZ, UR4, R3 ;  /* 0x00000004ff037c19 */ /* 0x000fe20008011603 */
[----:B------:R-:W-:-:S03]  /*1b2f0*/  ULDC UR4, c[0x0][0x658] ;  /* 0x0001960000047ab9 */ /* 0x000fc60000000800 */
[--C-:B------:R-:W-:Y:S02]  /*1b300*/  SHF.R.U64 R11, R12, UR4, R3.reuse ;  /* 0x000000040c0b7c19 */ /* 0x100fe40008001203 */
[----:B------:R-:W-:-:S03]  /*1b310*/  SHF.R.U32.HI R13, RZ, UR4, R3 ;  /* 0x00000004ff0d7c19 */ /* 0x000fc60008011603 */
[----:B------:R-:W-:Y:S01]  /*1b320*/  IMAD.MOV.U32 R2, RZ, RZ, R11 ;  /* 0x000000ffff027224 */ /* 0x000fe200078e000b */
[----:B------:R-:W-:Y:S01]  /*1b330*/  MOV R3, R13 ;  /* 0x0000000d00037202 */ /* 0x000fe20000000f00 */
[----:B------:R-:W-:Y:S06]  /*1b340*/  @!P1 BRA `(.L_x_555) ;  /* 0x0000000000289947 */ /* 0x000fec0003800000 */
[----:B------:R-:W-:Y:S02]  /*1b350*/  ULDC UR4, c[0x0][0x64c] ;  /* 0x0001930000047ab9 */ /* 0x000fe40000000800 */
[----:B------:R-:W-:-:S05]  /*1b360*/  IADD3 R3, P1, R11, UR4, RZ ;  /* 0x000000040b037c10 */ /* 0x000fca000ff3e0ff */
[----:B------:R-:W-:-:S04]  /*1b370*/  IMAD.X R13, RZ, RZ, R13, P1 ;  /* 0x000000ffff0d7224 */ /* 0x000fc800008e060d */
[----:B------:R-:W-:-:S04]  /*1b380*/  IMAD.WIDE.U32 R4, R13, UR6, RZ ;  /* 0x000000060d047c25 */ /* 0x000fc8000f8e00ff */
[----:B------:R-:W-:-:S04]  /*1b390*/  IMAD.WIDE.U32 R4, P1, R3, UR7, R4 ;  /* 0x0000000703047c25 */ /* 0x000fc8000f820004 */
[----:B------:R-:W-:-:S04]  /*1b3a0*/  IMAD.WIDE.U32 R2, R3, UR6, RZ ;  /* 0x0000000603027c25 */ /* 0x000fc8000f8e00ff */
[----:B------:R-:W-:Y:S01]  /*1b3b0*/  IMAD.MOV.U32 R2, RZ, RZ, R5 ;  /* 0x000000ffff027224 */ /* 0x000fe200078e0005 */
[----:B------:R-:W-:Y:S01]  /*1b3c0*/  IADD3 RZ, P3, R3, R4, RZ ;  /* 0x0000000403ff7210 */ /* 0x000fe20007f7e0ff */
[----:B------:R-:W-:-:S04]  /*1b3d0*/  IMAD.X R3, RZ, RZ, RZ, P1 ;  /* 0x000000ffff037224 */ /* 0x000fc800008e06ff */
[----:B------:R-:W-:-:S08]  /*1b3e0*/  IMAD.WIDE.U32.X R2, R13, UR7, R2, P3 ;  /* 0x000000070d027c25 */ /* 0x000fd000098e0402 */
.L_x_555:
[----:B------:R-:W-:Y:S01]  /*1b3f0*/  ULDC UR4, c[0x0][0x648] ;  /* 0x0001920000047ab9 */ /* 0x000fe20000000800 */
[----:B------:R-:W-:Y:S01]  /*1b400*/  LOP3.LUT R12, R12, UR15, RZ, 0xc0, !PT ;  /* 0x0000000f0c0c7c12 */ /* 0x000fe2000f8ec0ff */
[----:B------:R-:W-:Y:S01]  /*1b410*/  UISETP.NE.AND UP0, UPT, UR38, URZ, UPT ;  /* 0x0000003f2600728c */ /* 0x000fe2000bf05270 */
[----:B------:R-:W-:Y:S01]  /*1b420*/  SHF.R.U64 R3, R2, UR4, R3 ;  /* 0x0000000402037c19 */ /* 0x000fe20008001203 */
[----:B------:R-:W-:Y:S01]  /*1b430*/  ULDC UR4, c[0x0][0x638] ;  /* 0x00018e0000047ab9 */ /* 0x000fe20000000800 */
[----:B------:R-:W-:Y:S02]  /*1b440*/  LOP3.LUT R4, R10, UR13, RZ, 0xc0, !PT ;  /* 0x0000000d0a047c12 */ /* 0x000fe4000f8ec0ff */
[C---:B------:R-:W-:Y:S01]  /*1b450*/  IADD3 R2, -R3.reuse, RZ, RZ ;  /* 0x000000ff03027210 */ /* 0x040fe20007ffe1ff */
[----:B------:R-:W-:Y:S01]  /*1b460*/  IMAD R12, R3, UR14, R12 ;  /* 0x0000000e030c7c24 */ /* 0x000fe2000f8e020c */
[----:B------:R-:W-:Y:S02]  /*1b470*/  PLOP3.LUT P1, PT, PT, PT, UP0, 0x40, 0x0 ;  /* 0x000000000000781c */ /* 0x000fe40003f2e808 */
[----:B------:R-:W-:Y:S01]  /*1b480*/  PLOP3.LUT P3, PT, PT, PT, UP0, 0x40, 0x0 ;  /* 0x000000000000781c */ /* 0x000fe20003f6e808 */
[----:B------:R-:W-:Y:S01]  /*1b490*/  IMAD R11, R2, UR4, R11 ;  /* 0x00000004020b7c24 */ /* 0x000fe2000f8e020b */
[----:B------:R-:W-:-:S02]  /*1b4a0*/  ULDC UR4, c[0x0][0x610] ;  /* 0x0001840000047ab9 */ /* 0x000fc40000000800 */
[----:B------:R-:W-:Y:S01]  /*1b4b0*/  IMAD R7, R12, UR4, R7 ;  /* 0x000000040c077c24 */ /* 0x000fe2000f8e0207 */
[----:B------:R-:W-:Y:S02]  /*1b4c0*/  ULDC UR4, c[0x0][0x600] ;  /* 0x0001800000047ab9 */ /* 0x000fe40000000800 */
[----:B------:R-:W-:-:S05]  /*1b4d0*/  IMAD R4, R11, UR4, R4 ;  /* 0x000000040b047c24 */ /* 0x000fca000f8e0204 */
[----:B------:R-:W-:Y:S02]  /*1b4e0*/  SEL R2, R4, R7, P1 ;  /* 0x0000000704027207 */ /* 0x000fe40000800000 */
[----:B------:R-:W-:Y:S01]  /*1b4f0*/  SEL R3, R7, R4, P3 ;  /* 0x0000000407037207 */ /* 0x000fe20001800000 */
[----:B------:R-:W-:-:S07]  /*1b500*/  IMAD.MOV.U32 R4, RZ, RZ, 0x1 ;  /* 0x00000001ff047424 */ /* 0x000fce00078e00ff */
.L_x_553:
[----:B------:R-:W-:Y:S05]  /*1b510*/  BSYNC B1 ;  /* 0x0000000000017941 */ /* 0x000fea0003800000 */
.L_x_552:
[----:B------:R-:W-:-:S13]  /*1b520*/  LOP3.LUT P1, RZ, R4, 0xff, RZ, 0xc0, !PT ;  /* 0x000000ff04ff7812 */ /* 0x000fda000782c0ff */
[----:B------:R-:W-:Y:S05]  /*1b530*/  @P1 BRA `(.L_x_556) ;  /* 0xfffffff000c81947 */ /* 0x000fea000383ffff */
[----:B------:R-:W-:Y:S05]  /*1b540*/  BSYNC B0 ;  /* 0x0000000000007941 */ /* 0x000fea0003800000 */
.L_x_544:
[----:B------:R-:W-:-:S03]  /*1b550*/  UMOV UR4, 0xffffffff ;  /* 0xffffffff00047882 */ /* 0x000fc60000000000 */
[----:B------:R-:W-:Y:S05]  /*1b560*/  BRA.DIV UR4, `(.L_x_557) ;  /* 0x0000000204f87947 */ /* 0x000fea000b800000 */
[----:B------:R-:W-:-:S13]  /*1b570*/  ELECT P6, URZ, PT ;  /* 0x00000000003f782f */ /* 0x000fda00038c0000 */
.L_x_570:
[----:B------:R-:W-:Y:S04]  /*1b580*/  BSSY B0, `(.L_x_558) ;  /* 0x0000023000007945 */ /* 0x000fe80003800000 */
[----:B------:R-:W-:Y:S05]  /*1b590*/  @!P6 BRA `(.L_x_559) ;  /* 0x000000000084e947 */ /* 0x000fea0003800000 */
[----:B------:R-:W-:-:S04]  /*1b5a0*/  ULOP3.LUT UR4, UR37, 0x2, URZ, 0xfc, !UPT ;  /* 0x0000000225047892 */ /* 0x000fc8000f8efc3f */
[----:B------:R-:W-:-:S06]  /*1b5b0*/  UISETP.NE.AND UP0, UPT, UR4, 0x3, UPT ;  /* 0x000000030400788c */ /* 0x000fcc000bf05270 */
[----:B------:R-:W-:-:S13]  /*1b5c0*/  PLOP3.LUT P0, PT, PT, PT, UP0, 0x80, 0x0 ;  /* 0x000000000000781c */ /* 0x000fda0003f0f008 */
[----:B------:R-:W-:Y:S05]  /*1b5d0*/  @!P0 BRA `(.L_x_560) ;  /* 0x0000000000048947 */ /* 0x000fea0003800000 */
[----:B------:R-:W-:Y:S01]  /*1b5e0*/  BPT.TRAP 0x1 ;  /* 0x000000040000795c */ /* 0x000fe20000300000 */
.L_x_560:
[----:B------:R-:W0:Y:S01]  /*1b5f0*/  S2R R3, SR_CgaCtaId ;  /* 0x0000000000037919 */ /* 0x000e220000008800 */
[----:B------:R-:W-:-:S04]  /*1b600*/  MOV R2, 0x400 ;  /* 0x0000040000027802 */ /* 0x000fc80000000f00 */
[----:B0-----:R-:W-:Y:S02]  /*1b610*/  LEA R3, R3, R2, 0x18 ;  /* 0x0000000203037211 */ /* 0x001fe400078ec0ff */
[----:B------:R-:W-:-:S03]  /*1b620*/  SHF.L.U32 R2, R0, 0x1f, RZ ;  /* 0x0000001f00027819 */ /* 0x000fc600000006ff */
[----:B------:R-:W-:-:S04]  /*1b630*/  VIADD R3, R3, 0x18 ;  /* 0x0000001803037836 */ /* 0x000fc80000000000 */
[----:B------:R-:W-:-:S04]  /*1b640*/  IMAD R5, R6, 0x8, R3 ;  /* 0x0000000806057824 */ /* 0x000fc800078e0203 */
[----:B------:R-:W0:Y:S02]  /*1b650*/  SYNCS.PHASECHK.TRANS64.TRYWAIT P0, [R5+URZ], R2 ;  /* 0x00000002050075a7 */ /* 0x000e24000800017f */
[----:B0-----:R-:W-:Y:S05]  /*1b660*/  @!P0 BRA `(.L_x_561) ;  /* 0x0000000000d88947 */ /* 0x001fea0003800000 */
.L_x_571:
[----:B------:R-:W-:-:S04]  /*1b670*/  IADD3 R6, R6, 0x1, RZ ;  /* 0x0000000106067810 */ /* 0x000fc80007ffe0ff */
[----:B------:R-:W-:-:S04]  /*1b680*/  ISETP.NE.AND P0, PT, R6, 0x3, PT ;  /* 0x000000030600780c */ /* 0x000fc80003f05270 */
[----:B0-----:R-:W-:Y:S02]  /*1b690*/  SEL R5, RZ, 0x1, P0 ;  /* 0x00000001ff057807 */ /* 0x001fe40000000000 */
[----:B------:R-:W-:Y:S02]  /*1b6a0*/  SEL R6, R6, RZ, P0 ;  /* 0x000000ff06067207 */ /* 0x000fe40000000000 */
[----:B------:R-:W-:-:S03]  /*1b6b0*/  LOP3.LUT R5, R0, R5, RZ, 0x3c, !PT ;  /* 0x0000000500057212 */ /* 0x000fc600078e3cff */
[----:B------:R-:W-:Y:S01]  /*1b6c0*/  IMAD R7, R6, 0x8, R3 ;  /* 0x0000000806077824 */ /* 0x000fe200078e0203 */
[----:B------:R-:W-:-:S04]  /*1b6d0*/  SHF.L.U32 R0, R5, 0x1f, RZ ;  /* 0x0000001f05007819 */ /* 0x000fc800000006ff */
[----:B------:R-:W0:Y:S02]  /*1b6e0*/  SYNCS.PHASECHK.TRANS64.TRYWAIT P0, [R7+URZ], R0 ;  /* 0x00000000070075a7 */ /* 0x000e24000800017f */
[----:B0-----:R-:W-:Y:S05]  /*1b6f0*/  @!P0 BRA `(.L_x_562) ;  /* 0x0000000000c88947 */ /* 0x001fea0003800000 */
.L_x_572:
[----:B0-----:R-:W-:-:S05]  /*1b700*/  VIADD R0, R6, 0x1 ;  /* 0x0000000106007836 */ /* 0x001fca0000000000 */
[----:B------:R-:W-:-:S04]  /*1b710*/  ISETP.NE.AND P0, PT, R0, 0x3, PT ;  /* 0x000000030000780c */ /* 0x000fc80003f05270 */
[----:B------:R-:W-:Y:S02]  /*1b720*/  SEL R2, RZ, 0x1, P0 ;  /* 0x00000001ff027807 */ /* 0x000fe40000000000 */
[----:B------:R-:W-:Y:S02]  /*1b730*/  SEL R0, R0, RZ, P0 ;  /* 0x000000ff00007207 */ /* 0x000fe40000000000 */
[----:B------:R-:W-:-:S03]  /*1b740*/  LOP3.LUT R2, R5, R2, RZ, 0x3c, !PT ;  /* 0x0000000205027212 */ /* 0x000fc600078e3cff */
[----:B------:R-:W-:Y:S01]  /*1b750*/  IMAD R3, R0, 0x8, R3 ;  /* 0x0000000800037824 */ /* 0x000fe200078e0203 */
[----:B------:R-:W-:-:S07]  /*1b760*/  SHF.L.U32 R0, R2, 0x1f, RZ ;  /* 0x0000001f02007819 */ /* 0x000fce00000006ff */
.L_x_563:
[----:B0-----:R0:W1:Y:S02]  /*1b770*/  SYNCS.PHASECHK.TRANS64.TRYWAIT P0, [R3+URZ], R0 ;  /* 0x00000000030075a7 */ /* 0x001064000800017f */
[----:B-1----:R-:W-:Y:S05]  /*1b780*/  @!P0 NANOSLEEP.SYNCS 0x989680 ;  /* 0x009896800000895d */ /* 0x002fea0003900000 */
[----:B------:R-:W1:Y:S02]  /*1b790*/  @!P0 SYNCS.PHASECHK.TRANS64 P0, [R3+URZ], R0 ;  /* 0x00000000030085a7 */ /* 0x000e64000800007f */
[----:B-1----:R-:W-:Y:S05]  /*1b7a0*/  @!P0 BRA `(.L_x_563) ;  /* 0xfffffffc00f08947 */ /* 0x002fea000383ffff */
.L_x_559:
[----:B------:R-:W-:Y:S05]  /*1b7b0*/  BSYNC B0 ;  /* 0x0000000000007941 */ /* 0x000fea0003800000 */
.L_x_558:
[----:B------:R-:W-:Y:S05]  /*1b7c0*/  EXIT ;  /* 0x000000000000794d */ /* 0x000fea0003800000 */
.L_x_17:
[----:B-1----:R1:W4:Y:S02]  /*1b7d0*/  SYNCS.PHASECHK.TRANS64.TRYWAIT P1, [R3+URZ], R0 ;  /* 0x00000000030075a7 */ /* 0x002324000802017f */
[----:B----4-:R-:W-:Y:S05]  /*1b7e0*/  @!P1 NANOSLEEP.SYNCS 0x989680 ;  /* 0x009896800000995d */ /* 0x010fea0003900000 */
[----:B------:R-:W4:Y:S02]  /*1b7f0*/  @!P1 SYNCS.PHASECHK.TRANS64 P1, [R3+URZ], R0 ;  /* 0x00000000030095a7 */ /* 0x000f24000802007f */
[----:B----4-:R-:W-:Y:S05]  /*1b800*/  @!P1 BRA `(.L_x_17) ;  /* 0xfffffffc00f09947 */ /* 0x010fea000383ffff */
[----:B------:R-:W-:Y:S05]  /*1b810*/  BRA `(.L_x_16) ;  /* 0xfffffe5800f87947 */ /* 0x000fea000383ffff */
.L_x_22:
[----:B-1----:R-:W-:-:S04]  /*1b820*/  MOV R5, UR8 ;  /* 0x0000000800057c02 */ /* 0x002fc80008000f00 */
[----:B------:R1:W2:Y:S03]  /*1b830*/  SYNCS.PHASECHK.TRANS64.TRYWAIT P1, [R5+URZ], R4 ;  /* 0x00000004050075a7 */ /* 0x0002a6000802017f */
[----:B--2---:R-:W-:Y:S05]  /*1b840*/  @!P1 NANOSLEEP.SYNCS 0x989680 ;  /* 0x009896800000995d */ /* 0x004fea0003900000 */
[----:B------:R-:W2:Y:S02]  /*1b850*/  @!P1 SYNCS.PHASECHK.TRANS64 P1, [R5+URZ], R4 ;  /* 0x00000004050095a7 */ /* 0x000ea4000802007f */
[----:B--2---:R-:W-:Y:S05]  /*1b860*/  @!P1 BRA `(.L_x_22) ;  /* 0xfffffffc00ec9947 */ /* 0x004fea000383ffff */
[----:B------:R-:W-:Y:S05]  /*1b870*/  BRA `(.L_x_21) ;  /* 0xfffffe9000707947 */ /* 0x000fea000383ffff */
.L_x_545:
[----:B------:R-:W-:Y:S01]  /*1b880*/  BSSY B1, `(.L_x_564) ;  /* 0x0000006000017945 */ /* 0x000fe20003800000 */
[----:B------:R-:W-:-:S07]  /*1b890*/  IMAD.MOV.U32 R15, RZ, RZ, -0x1 ;  /* 0xffffffffff0f7424 */ /* 0x000fce00078e00ff */
[----:B------:R-:W-:Y:S05]  /*1b8a0*/  WARPSYNC.COLLECTIVE R15, `(.L_x_565) ;  /* 0x000000000f0c7348 */ /* 0x000fea0003c00000 */
[----:B------:R-:W-:Y:S02]  /*1b8b0*/  ELECT P6, UR62, PT ;  /* 0x00000000003e782f */ /* 0x000fe400038c0000 */
[----:B------:R-:W-:Y:S01]  /*1b8c0*/  MOV R14, UR62 ;  /* 0x0000003e000e7c02 */ /* 0x000fe20008000f00 */
[----:B------:R-:W-:Y:S10]  /*1b8d0*/  ENDCOLLECTIVE ;  /* 0x000000000000791b */ /* 0x000ff40003800000 */
.L_x_565:
[----:B------:R-:W-:Y:S05]  /*1b8e0*/  BSYNC B1 ;  /* 0x0000000000017941 */ /* 0x000fea0003800000 */
.L_x_564:
[----:B------:R-:W-:Y:S05]  /*1b8f0*/  BRA `(.L_x_566) ;  /* 0xffffffec00e47947 */ /* 0x000fea000383ffff */
.L_x_548:
[----:B0-----:R0:W1:Y:S02]  /*1b900*/  SYNCS.PHASECHK.TRANS64.TRYWAIT P1, [R10+URZ+0x18], R7 ;  /* 0x000018070a0075a7 */ /* 0x001064000802017f */
[----:B-1----:R-:W-:Y:S05]  /*1b910*/  @!P1 NANOSLEEP.SYNCS 0x989680 ;  /* 0x009896800000995d */ /* 0x002fea0003900000 */
[----:B------:R-:W1:Y:S02]  /*1b920*/  @!P1 SYNCS.PHASECHK.TRANS64 P1, [R10+URZ+0x18], R7 ;  /* 0x000018070a0095a7 */ /* 0x000e64000802007f */
[----:B-1----:R-:W-:Y:S05]  /*1b930*/  @!P1 BRA `(.L_x_548) ;  /* 0xfffffffc00f09947 */ /* 0x002fea000383ffff */
[----:B------:R-:W-:Y:S05]  /*1b940*/  BRA `(.L_x_567) ;  /* 0xfffffff000247947 */ /* 0x000fea000383ffff */
.L_x_557:
[----:B------:R-:W-:Y:S01]  /*1b950*/  BSSY B0, `(.L_x_568) ;  /* 0x0000006000007945 */ /* 0x000fe20003800000 */
[----:B------:R-:W-:-:S07]  /*1b960*/  IMAD.MOV.U32 R15, RZ, RZ, -0x1 ;  /* 0xffffffffff0f7424 */ /* 0x000fce00078e00ff */
[----:B------:R-:W-:Y:S05]  /*1b970*/  WARPSYNC.COLLECTIVE R15, `(.L_x_569) ;  /* 0x000000000f0c7348 */ /* 0x000fea0003c00000 */
[----:B------:R-:W-:Y:S02]  /*1b980*/  ELECT P6, UR62, PT ;  /* 0x00000000003e782f */ /* 0x000fe400038c0000 */
[----:B------:R-:W-:Y:S01]  /*1b990*/  MOV R14, UR62 ;  /* 0x0000003e000e7c02 */ /* 0x000fe20008000f00 */
[----:B------:R-:W-:Y:S10]  /*1b9a0*/  ENDCOLLECTIVE ;  /* 0x000000000000791b */ /* 0x000ff40003800000 */
.L_x_569:
[----:B------:R-:W-:Y:S05]  /*1b9b0*/  BSYNC B0 ;  /* 0x0000000000007941 */ /* 0x000fea0003800000 */
.L_x_568:
[----:B------:R-:W-:Y:S05]  /*1b9c0*/  BRA `(.L_x_570) ;  /* 0xfffffff800ec7947 */ /* 0x000fea000383ffff */
.L_x_561:
[----:B0-----:R0:W1:Y:S02]  /*1b9d0*/  SYNCS.PHASECHK.TRANS64.TRYWAIT P0, [R5+URZ], R2 ;  /* 0x00000002050075a7 */ /* 0x001064000800017f */
[----:B-1----:R-:W-:Y:S05]  /*1b9e0*/  @!P0 NANOSLEEP.SYNCS 0x989680 ;  /* 0x009896800000895d */ /* 0x002fea0003900000 */
[----:B------:R-:W1:Y:S02]  /*1b9f0*/  @!P0 SYNCS.PHASECHK.TRANS64 P0, [R5+URZ], R2 ;  /* 0x00000002050085a7 */ /* 0x000e64000800007f */
[----:B-1----:R-:W-:Y:S05]  /*1ba00*/  @!P0 BRA `(.L_x_561) ;  /* 0xfffffffc00f08947 */ /* 0x002fea000383ffff */
[----:B------:R-:W-:Y:S05]  /*1ba10*/  BRA `(.L_x_571) ;  /* 0xfffffffc00147947 */ /* 0x000fea000383ffff */
.L_x_562:
[----:B0-----:R0:W1:Y:S02]  /*1ba20*/  SYNCS.PHASECHK.TRANS64.TRYWAIT P0, [R7+URZ], R0 ;  /* 0x00000000070075a7 */ /* 0x001064000800017f */
[----:B-1----:R-:W-:Y:S05]  /*1ba30*/  @!P0 NANOSLEEP.SYNCS 0x989680 ;  /* 0x009896800000895d */ /* 0x002fea0003900000 */
[----:B------:R-:W1:Y:S02]  /*1ba40*/  @!P0 SYNCS.PHASECHK.TRANS64 P0, [R7+URZ], R0 ;  /* 0x00000000070085a7 */ /* 0x000e64000800007f */
[----:B-1----:R-:W-:Y:S05]  /*1ba50*/  @!P0 BRA `(.L_x_562) ;  /* 0xfffffffc00f08947 */ /* 0x002fea000383ffff */
[----:B------:R-:W-:Y:S05]  /*1ba60*/  BRA `(.L_x_572) ;  /* 0xfffffffc00247947 */ /* 0x000fea000383ffff */
.L_x_573:
[----:B------:R-:W-:-:S00]  /*1ba70*/  BRA `(.L_x_573) ;  /* 0xfffffffc00fc7947 */ /* 0x000fc0000383ffff */
[----:B------:R-:W-:-:S00]  /*1ba80*/  NOP ;  /* 0x0000000000007918 */ /* 0x000fc00000000000 */
[----:B------:R-:W-:-:S00]  /*1ba90*/  NOP ;  /* 0x0000000000007918 */ /* 0x000fc00000000000 */
[----:B------:R-:W-:-:S00]  /*1baa0*/  NOP ;  /* 0x0000000000007918 */ /* 0x000fc00000000000 */
[----:B------:R-:W-:-:S00]  /*1bab0*/  NOP ;  /* 0x0000000000007918 */ /* 0x000fc00000000000 */
[----:B------:R-:W-:-:S00]  /*1bac0*/  NOP ;  /* 0x0000000000007918 */ /* 0x000fc00000000000 */
[----:B------:R-:W-:-:S00]  /*1bad0*/  NOP ;  /* 0x0000000000007918 */ /* 0x000fc00000000000 */
[----:B------:R-:W-:-:S00]  /*1bae0*/  NOP ;  /* 0x0000000000007918 */ /* 0x000fc00000000000 */
[----:B------:R-:W-:-:S00]  /*1baf0*/  NOP ;  /* 0x0000000000007918 */ /* 0x000fc00000000000 */
.L_x_574:


//--------------------- .nv.global.init           --------------------------
	.section	.nv.global.init,"aw",@progbits
.nv.global.init:
	.type		$str$22,@object
	.size		$str$22,($str$23 - $str$22)
$str$22:
        /*0000*/ 	.byte	0x6b, 0x5f, 0x74, 0x69, 0x6c, 0x65, 0x5f, 0x63, 0x6f, 0x75, 0x6e, 0x74, 0x20, 0x3e, 0x3d, 0x20
        /*0010*/ 	.byte	0x31, 0x00
	.type		$str$23,@object
	.size		$str$23,(__unnamed_1 - $str$23)
$str$23:
        /*0012*/ 	.byte	0x2f, 0x74, 0x6d, 0x70, 0x2f, 0x63, 0x75, 0x74, 0x6c, 0x61, 0x73, 0x73, 0x5f, 0x73, 0x77, 0x65
        /*0022*/ 	.byte	0x65, 0x70, 0x5f, 0x73, 0x72, 0x63, 0x2f, 0x69, 0x6e, 0x63, 0x6c, 0x75, 0x64, 0x65, 0x2f, 0x63
        /*0032*/ 	.byte	0x75, 0x74, 0x6c, 0x61, 0x73, 0x73, 0x2f, 0x67, 0x65, 0x6d, 0x6d, 0x2f, 0x63, 0x6f, 0x6c, 0x6c
        /*0042*/ 	.byte	0x65, 0x63, 0x74, 0x69, 0x76, 0x65, 0x2f, 0x73, 0x6d, 0x39, 0x30, 0x5f, 0x6d, 0x6d, 0x61, 0x5f
        /*0052*/ 	.byte	0x74, 0x6d, 0x61, 0x5f, 0x67, 0x6d, 0x6d, 0x61, 0x5f, 0x73, 0x73, 0x5f, 0x77, 0x61, 0x72, 0x70
        /*0062*/ 	.byte	0x73, 0x70, 0x65, 0x63, 0x69, 0x61, 0x6c, 0x69, 0x7a, 0x65, 0x64, 0x2e, 0x68, 0x70, 0x70, 0x00
	.type		__unnamed_1,@object
	.size		__unnamed_1,(.L_0 - __unnamed_1)
__unnamed_1:
        /* <DEDUP_REMOVED lines=181> */
        /*0bc2*/ 	.byte	0x64, 0x65, 0x6e, 0x74, 0x69, 0x74, 0x79, 0x5d, 0x00
.L_0:


//--------------------- .nv.shared._ZN7cutlass13device_kernelINS_4gemm6kernel13GemmUniversalIN4cute5tupleIJiiiiEEENS1_10collective13CollectiveMmaINS1_34MainloopSm90TmaGmmaWarpSpecializedILi3ENS5_IJNS4_1CILi1EEESB_SB_EEENS1_35KernelTmaWarpSpecializedCooperativeEEENS5_IJNSA_ILi256EEESF_NSA_ILi64EEEEEENS_10bfloat16_tENS5_IJlSB_lEEESI_NS5_IJSB_llEEENS4_8TiledMMAINS4_8MMA_AtomIJNS4_4SM904GMMA28MMA_64x256x16_F32BF16BF16_SSILNSO_5MajorE0ELSQ_1ELNSO_7ScaleInE1ELSR_1EEEEEENS4_6LayoutINS5_IJNSA_ILi2EEESB_SB_EEENS5_IJSB_NSA_ILi0EEESX_EEEEENS5_IJNS4_10UnderscoreES10_S10_EEEEENS4_13SM90_TMA_LOADENS4_14ComposedLayoutINS4_7SwizzleILi3ELi4ELi3EEENS4_18smem_ptr_flag_bitsILi16EEENSU_INS5_IJNSA_ILi8EEESG_EEENS5_IJSG_SB_EEEEEEEvNS4_8identityES13_NS14_IS16_S18_NSU_INS5_IJSG_S19_EEENS5_IJSB_SG_EEEEEEEvS1E_EENS_8epilogue10collective6detail29Sm90TmaWarpSpecializedAdapterINS1L_15DefaultEpilogueISI_SJ_SJ_NS1K_6thread17LinearCombinationISI_Li1EffLNS1P_9ScaleType4KindE0ELNS_15FloatRoundStyleE2ESI_EENS1_15EpilogueDefaultEEEEEvvEEEEvNT_6ParamsE --------------------------
	.section	.nv.shared._ZN7cutlass13device_kernelINS_4gemm6kernel13GemmUniversalIN4cute5tupleIJiiiiEEENS1_10collective13CollectiveMmaINS1_34MainloopSm90TmaGmmaWarpSpecializedILi3ENS5_IJNS4_1CILi1EEESB_SB_EEENS1_35KernelTmaWarpSpecializedCooperativeEEENS5_IJNSA_ILi256EEESF_NSA_ILi64EEEEEENS_10bfloat16_tENS5_IJlSB_lEEESI_NS5_IJSB_llEEENS4_8TiledMMAINS4_8MMA_AtomIJNS4_4SM904GMMA28MMA_64x256x16_F32BF16BF16_SSILNSO_5MajorE0ELSQ_1ELNSO_7ScaleInE1ELSR_1EEEEEENS4_6LayoutINS5_IJNSA_ILi2EEESB_SB_EEENS5_IJSB_NSA_ILi0EEESX_EEEEENS5_IJNS4_10UnderscoreES10_S10_EEEEENS4_13SM90_TMA_LOADENS4_14ComposedLayoutINS4_7SwizzleILi3ELi4ELi3EEENS4_18smem_ptr_flag_bitsILi16EEENSU_INS5_IJNSA_ILi8EEESG_EEENS5_IJSG_SB_EEEEEEEvNS4_8identityES13_NS14_IS16_S18_NSU_INS5_IJSG_S19_EEENS5_IJSB_SG_EEEEEEEvS1E_EENS_8epilogue10collective6detail29Sm90TmaWarpSpecializedAdapterINS1L_15DefaultEpilogueISI_SJ_SJ_NS1K_6thread17LinearCombinationISI_Li1EffLNS1P_9ScaleType4KindE0ELNS_15FloatRoundStyleE2ESI_EENS1_15EpilogueDefaultEEEEEvvEEEEvNT_6ParamsE,"aw",@nobits
	.sectionflags	@""
	.align	16
	.zero		1024


//--------------------- .nv.shared.reserved.0     --------------------------
	.section	.nv.shared.reserved.0,"aw",@nobits
	.weak		__nv_reservedSMEM_offset_0_alias
	.size		__nv_reservedSMEM_offset_0_alias, 0, 0
	.other		__nv_reservedSMEM_offset_0_alias,@"STO_CUDA_RESERVED_SHARED STV_DEFAULT"
__nv_reservedSMEM_offset_0_alias:
	.zero		0


//--------------------- .nv.global                --------------------------
	.section	.nv.global,"aw",@nobits
.nv.global:
	.type		_ZN40_INTERNAL_2d709bb7_4_k_cu_42c211b8_193434cute1_E,@object
	.size		_ZN40_INTERNAL_2d709bb7_4_k_cu_42c211b8_193434cute1_E,(_ZN40_INTERNAL_2d709bb7_4_k_cu_42c211b8_193434cuda3std3__45__cpo6cbeginE - _ZN40_INTERNAL_2d709bb7_4_k_cu_42c211b8_193434cute1_E)
_ZN40_INTERNAL_2d709bb7_4_k_cu_42c211b8_193434cute1_E:
	.zero		1
	.type		_ZN40_INTERNAL_2d709bb7_4_k_cu_42c211b8_193434cuda3std3__45__cpo6cbeginE,@object
	.size		_ZN40_INTERNAL_2d709bb7_4_k_cu_42c211b8_193434cuda3std3__45__cpo6cbeginE,(_ZN40_INTERNAL_2d709bb7_4_k_cu_42c211b8_193434cuda3std3__48in_placeE - _ZN40_INTERNAL_2d709bb7_4_k_cu_42c211b8_193434cuda3std3__45__cpo6cbeginE)
_ZN40_INTERNAL_2d709bb7_4_k_cu_42c211b8_193434cuda3std3__45__cpo6cbeginE:
	.zero		1
	.type		_ZN40_INTERNAL_2d709bb7_4_k_cu_42c211b8_193434cuda3std3__48in_placeE,@object
	.size		_ZN40_INTERNAL_2d709bb7_4_k_cu_42c211b8_193434cuda3std3__48in_placeE,(_ZN40_INTERNAL_2d709bb7_4_k_cu_42c211b8_193434cuda3std6ranges3__45__cpo9iter_moveE - _ZN40_INTERNAL_2d709bb7_4_k_cu_42c211b8_193434cuda3std3__48in_placeE)
_ZN40_INTERNAL_2d709bb7_4_k_cu_42c211b8_193434cuda3std3__48in_placeE:
	.zero		1
	.type		_ZN40_INTERNAL_2d709bb7_4_k_cu_42c211b8_193434cuda3std6ranges3__45__cpo9iter_moveE,@object
	.size		_ZN40_INTERNAL_2d709bb7_4_k_cu_42c211b8_193434cuda3std6ranges3__45__cpo9iter_moveE,(_ZN40_INTERNAL_2d709bb7_4_k_cu_42c211b8_193434cuda3std3__45__cpo5beginE - _ZN40_INTERNAL_2d709bb7_4_k_cu_42c211b8_193434cuda3std6ranges3__45__cpo9iter_moveE)
_ZN40_INTERNAL_2d709bb7_4_k_cu_42c211b8_193434cuda3std6ranges3__45__cpo9iter_moveE:
	.zero		1
	.type		_ZN40_INTERNAL_2d709bb7_4_k_cu_42c211b8_193434cuda3std3__45__cpo5beginE,@object
	.size		_ZN40_INTERNAL_2d709bb7_4_k_cu_42c211b8_193434cuda3std3__45__cpo5beginE,(_ZN40_INTERNAL_2d709bb7_4_k_cu_42c211b8_193434cuda3std3__442_GLOBAL__N__2d709bb7_4_k_cu_42c211b8_193436ignoreE - _ZN40_INTERNAL_2d709bb7_4_k_cu_42c211b8_193434cuda3std3__45__cpo5beginE)
_ZN40_INTERNAL_2d709bb7_4_k_cu_42c211b8_193434cuda3std3__45__cpo5beginE:
	.zero		1
	.type		_ZN40_INTERNAL_2d709bb7_4_k_cu_42c211b8_193434cuda3std3__442_GLOBAL__N__2d709bb7_4_k_cu_42c211b8_193436ignoreE,@object
	.size		_ZN40_INTERNAL_2d709bb7_4_k_cu_42c211b8_193434cuda3std3__442_GLOBAL__N__2d709bb7_4_k_cu_42c211b8_193436ignoreE,(_ZN40_INTERNAL_2d709bb7_4_k_cu_42c211b8_193434cute7productE - _ZN40_INTERNAL_2d709bb7_4_k_cu_42c211b8_193434cuda3std3__442_GLOBAL__N__2d709bb7_4_k_cu_42c211b8_193436ignoreE)
_ZN40_INTERNAL_2d709bb7_4_k_cu_42c211b8_193434cuda3std3__442_GLOBAL__N__2d709bb7_4_k_cu_42c211b8_193436ignoreE:
	.zero		1
	.type		_ZN40_INTERNAL_2d709bb7_4_k_cu_42c211b8_193434cute7productE,@object
	.size		_ZN40_INTERNAL_2d709bb7_4_k_cu_42c211b8_193434cute7productE,(_ZN40_INTERNAL_2d709bb7_4_k_cu_42c211b8_193434cuda3std3__45__cpo3endE - _ZN40_INTERNAL_2d709bb7_4_k_cu_42c211b8_193434cute7productE)
_ZN40_INTERNAL_2d709bb7_4_k_cu_42c211b8_193434cute7productE:
	.zero		1
	.type		_ZN40_INTERNAL_2d709bb7_4_k_cu_42c211b8_193434cuda3std3__45__cpo3endE,@object
	.size		_ZN40_INTERNAL_2d709bb7_4_k_cu_42c211b8_193434cuda3std3__45__cpo3endE,(_ZN40_INTERNAL_2d709bb7_4_k_cu_42c211b8_193434cuda3std3__419piecewise_constructE - _ZN40_INTERNAL_2d709bb7_4_k_cu_42c211b8_193434cuda3std3__45__cpo3endE)
_ZN40_INTERNAL_2d709bb7_4_k_cu_42c211b8_193434cuda3std3__45__cpo3endE:
	.zero		1
	.type		_ZN40_INTERNAL_2d709bb7_4_k_cu_42c211b8_193434cuda3std3__419piecewise_constructE,@object
	.size		_ZN40_INTERNAL_2d709bb7_4_k_cu_42c211b8_193434cuda3std3__419piecewise_constructE,(_ZN40_INTERNAL_2d709bb7_4_k_cu_42c211b8_193434cuda3std3__45__cpo4cendE - _ZN40_INTERNAL_2d709bb7_4_k_cu_42c211b8_193434cuda3std3__419piecewise_constructE)
_ZN40_INTERNAL_2d709bb7_4_k_cu_42c211b8_193434cuda3std3__419piecewise_constructE:
	.zero		1
	.type		_ZN40_INTERNAL_2d709bb7_4_k_cu_42c211b8_193434cuda3std3__45__cpo4cendE,@object
	.size		_ZN40_INTERNAL_2d709bb7_4_k_cu_42c211b8_193434cuda3std3__45__cpo4cendE,(_ZN40_INTERNAL_2d709bb7_4_k_cu_42c211b8_193434cuda3std6ranges3__45__cpo4swapE - _ZN40_INTERNAL_2d709bb7_4_k_cu_42c211b8_193434cuda3std3__45__cpo4cendE)
_ZN40_INTERNAL_2d709bb7_4_k_cu_42c211b8_193434cuda3std3__45__cpo4cendE:
	.zero		1
	.type		_ZN40_INTERNAL_2d709bb7_4_k_cu_42c211b8_193434cuda3std6ranges3__45__cpo4swapE,@object
	.size		_ZN40_INTERNAL_2d709bb7_4_k_cu_42c211b8_193434cuda3std6ranges3__45__cpo4swapE,(.L_8 - _ZN40_INTERNAL_2d709bb7_4_k_cu_42c211b8_193434cuda3std6ranges3__45__cpo4swapE)
_ZN40_INTERNAL_2d709bb7_4_k_cu_42c211b8_193434cuda3std6ranges3__45__cpo4swapE:
	.zero		1
.L_8:


//--------------------- .nv.constant0._ZN7cutlass13device_kernelINS_4gemm6kernel13GemmUniversalIN4cute5tupleIJiiiiEEENS1_10collective13CollectiveMmaINS1_34MainloopSm90TmaGmmaWarpSpecializedILi3ENS5_IJNS4_1CILi1EEESB_SB_EEENS1_35KernelTmaWarpSpecializedCooperativeEEENS5_IJNSA_ILi256EEESF_NSA_ILi64EEEEEENS_10bfloat16_tENS5_IJlSB_lEEESI_NS5_IJSB_llEEENS4_8TiledMMAINS4_8MMA_AtomIJNS4_4SM904GMMA28MMA_64x256x16_F32BF16BF16_SSILNSO_5MajorE0ELSQ_1ELNSO_7ScaleInE1ELSR_1EEEEEENS4_6LayoutINS5_IJNSA_ILi2EEESB_SB_EEENS5_IJSB_NSA_ILi0EEESX_EEEEENS5_IJNS4_10UnderscoreES10_S10_EEEEENS4_13SM90_TMA_LOADENS4_14ComposedLayoutINS4_7SwizzleILi3ELi4ELi3EEENS4_18smem_ptr_flag_bitsILi16EEENSU_INS5_IJNSA_ILi8EEESG_EEENS5_IJSG_SB_EEEEEEEvNS4_8identityES13_NS14_IS16_S18_NSU_INS5_IJSG_S19_EEENS5_IJSB_SG_EEEEEEEvS1E_EENS_8epilogue10collective6detail29Sm90TmaWarpSpecializedAdapterINS1L_15DefaultEpilogueISI_SJ_SJ_NS1K_6thread17LinearCombinationISI_Li1EffLNS1P_9ScaleType4KindE0ELNS_15FloatRoundStyleE2ESI_EENS1_15EpilogueDefaultEEEEEvvEEEEvNT_6ParamsE --------------------------
	.section	.nv.constant0._ZN7cutlass13device_kernelINS_4gemm6kernel13GemmUniversalIN4cute5tupleIJiiiiEEENS1_10collective13CollectiveMmaINS1_34MainloopSm90TmaGmmaWarpSpecializedILi3ENS5_IJNS4_1CILi1EEESB_SB_EEENS1_35KernelTmaWarpSpecializedCooperativeEEENS5_IJNSA_ILi256EEESF_NSA_ILi64EEEEEENS_10bfloat16_tENS5_IJlSB_lEEESI_NS5_IJSB_llEEENS4_8TiledMMAINS4_8MMA_AtomIJNS4_4SM904GMMA28MMA_64x256x16_F32BF16BF16_SSILNSO_5MajorE0ELSQ_1ELNSO_7ScaleInE1ELSR_1EEEEEENS4_6LayoutINS5_IJNSA_ILi2EEESB_SB_EEENS5_IJSB_NSA_ILi0EEESX_EEEEENS5_IJNS4_10UnderscoreES10_S10_EEEEENS4_13SM90_TMA_LOADENS4_14ComposedLayoutINS4_7SwizzleILi3ELi4ELi3EEENS4_18smem_ptr_flag_bitsILi16EEENSU_INS5_IJNSA_ILi8EEESG_EEENS5_IJSG_SB_EEEEEEEvNS4_8identityES13_NS14_IS16_S18_NSU_INS5_IJSG_S19_EEENS5_IJSB_SG_EEEEEEEvS1E_EENS_8epilogue10collective6detail29Sm90TmaWarpSpecializedAdapterINS1L_15DefaultEpilogueISI_SJ_SJ_NS1K_6thread17LinearCombinationISI_Li1EffLNS1P_9ScaleType4KindE0ELNS_15FloatRoundStyleE2ESI_EENS1_15EpilogueDefaultEEEEEvvEEEEvNT_6ParamsE,"a",@progbits
	.sectionflags	@""
	.align	4
.nv.constant0._ZN7cutlass13device_kernelINS_4gemm6kernel13GemmUniversalIN4cute5tupleIJiiiiEEENS1_10collective13CollectiveMmaINS1_34MainloopSm90TmaGmmaWarpSpecializedILi3ENS5_IJNS4_1CILi1EEESB_SB_EEENS1_35KernelTmaWarpSpecializedCooperativeEEENS5_IJNSA_ILi256EEESF_NSA_ILi64EEEEEENS_10bfloat16_tENS5_IJlSB_lEEESI_NS5_IJSB_llEEENS4_8TiledMMAINS4_8MMA_AtomIJNS4_4SM904GMMA28MMA_64x256x16_F32BF16BF16_SSILNSO_5MajorE0ELSQ_1ELNSO_7ScaleInE1ELSR_1EEEEEENS4_6LayoutINS5_IJNSA_ILi2EEESB_SB_EEENS5_IJSB_NSA_ILi0EEESX_EEEEENS5_IJNS4_10UnderscoreES10_S10_EEEEENS4_13SM90_TMA_LOADENS4_14ComposedLayoutINS4_7SwizzleILi3ELi4ELi3EEENS4_18smem_ptr_flag_bitsILi16EEENSU_INS5_IJNSA_ILi8EEESG_EEENS5_IJSG_SB_EEEEEEEvNS4_8identityES13_NS14_IS16_S18_NSU_INS5_IJSG_S19_EEENS5_IJSB_SG_EEEEEEEvS1E_EENS_8epilogue10collective6detail29Sm90TmaWarpSpecializedAdapterINS1L_15DefaultEpilogueISI_SJ_SJ_NS1K_6thread17LinearCombinationISI_Li1EffLNS1P_9ScaleType4KindE0ELNS_15FloatRoundStyleE2ESI_EENS1_15EpilogueDefaultEEEEEvvEEEEvNT_6ParamsE:
	.zero		1664


//--------------------- SYMBOLS --------------------------

	.type		.nv.reservedSmem.offset0,@object
	.size		.nv.reservedSmem.offset0,0x4
	.type		__assertfail,@function
